	.target	sm_90a

	.elftype	@"ET_EXEC"


//--------------------- .note.nv.tkinfo           --------------------------
	.section	.note.nv.tkinfo,"",@"SHT_NOTE"
	.sectionflags	@"SHF_NOTE_NV_TKINFO"
	.tkinfo
        /*0018*/ 	.word	0x00000002
        /*0030*/ 	.string	""
        /*0030*/ 	.string	"ptxas"
        /*0030*/ 	.string	"Cuda compilation tools, release 13.0, V13.0.88"
        /*0030*/ 	.string	"Build cuda_13.0.r13.0/compiler.36424714_0"
        /*0030*/ 	.string	"-arch sm_90a -m 64 "



//--------------------- .note.nv.cuinfo           --------------------------
	.section	.note.nv.cuinfo,"",@"SHT_NOTE"
	.sectionflags	@"SHF_NOTE_NV_CUINFO"
        /*0018*/ 	.short	0x0002
        /*001a*/ 	.short	0x005a
        /*001c*/ 	.short	0x0082
	.zero		2


//--------------------- .nv.info                  --------------------------
	.section	.nv.info,"",@"SHT_CUDA_INFO"
	.align	4


	//----- nvinfo : EIATTR_REGCOUNT
	.align		4
        /*0000*/ 	.byte	0x04, 0x2f
        /*0002*/ 	.short	(.L_15 - .L_14)
	.align		4
.L_14:
        /*0004*/ 	.word	index@(_ZN7cutlass13device_kernelINS_4gemm6kernel13GemmUniversalIN4cute5tupleIJiiiiEEENS1_10collective13CollectiveMmaINS1_34MainloopSm90TmaGmmaWarpSpecializedILi12ENS5_IJNS4_1CILi2EEENSA_ILi1EEESC_EEENS1_35KernelTmaWarpSpecializedCooperativeEEENS5_IJNSA_ILi512EEENSA_ILi48EEENSA_ILi32EEEEEEaNS5_IJlSC_lEEEaSK_NS4_8TiledMMAINS4_8MMA_AtomIJNS4_4SM904GMMA26MMA_64x16x32_S32S8S8_SS_TNEEEENS4_6LayoutISD_NS5_IJSC_NSA_ILi0EEESS_EEEEENS5_IJNS4_10UnderscoreESV_SV_EEEEENS4_13SM90_TMA_LOADENS4_14ComposedLayoutINS4_7SwizzleILi1ELi4ELi3EEENS4_18smem_ptr_flag_bitsILi8EEENSR_INS5_IJNSA_ILi8EEESI_EEENS5_IJSI_SC_EEEEEEEvNS4_8identityENS4_23SM90_TMA_LOAD_MULTICASTES18_vS19_EENS_8epilogue10collective6detail29Sm90TmaWarpSpecializedAdapterINS1D_15DefaultEpilogueIaSK_SK_NS1C_6thread17LinearCombinationIaLi1EiiLNS1H_9ScaleType4KindE0ELNS_15FloatRoundStyleE2EaEENS1_15EpilogueDefaultEEEEEvvEEEEvNT_6ParamsE)
        /*0008*/ 	.word	0x000000a8


	//----- nvinfo : EIATTR_FRAME_SIZE
	.align		4
.L_15:
        /*000c*/ 	.byte	0x04, 0x11
        /*000e*/ 	.short	(.L_17 - .L_16)
	.align		4
.L_16:
        /*0010*/ 	.word	index@(_ZN7cutlass13device_kernelINS_4gemm6kernel13GemmUniversalIN4cute5tupleIJiiiiEEENS1_10collective13CollectiveMmaINS1_34MainloopSm90TmaGmmaWarpSpecializedILi12ENS5_IJNS4_1CILi2EEENSA_ILi1EEESC_EEENS1_35KernelTmaWarpSpecializedCooperativeEEENS5_IJNSA_ILi512EEENSA_ILi48EEENSA_ILi32EEEEEEaNS5_IJlSC_lEEEaSK_NS4_8TiledMMAINS4_8MMA_AtomIJNS4_4SM904GMMA26MMA_64x16x32_S32S8S8_SS_TNEEEENS4_6LayoutISD_NS5_IJSC_NSA_ILi0EEESS_EEEEENS5_IJNS4_10UnderscoreESV_SV_EEEEENS4_13SM90_TMA_LOADENS4_14ComposedLayoutINS4_7SwizzleILi1ELi4ELi3EEENS4_18smem_ptr_flag_bitsILi8EEENSR_INS5_IJNSA_ILi8EEESI_EEENS5_IJSI_SC_EEEEEEEvNS4_8identityENS4_23SM90_TMA_LOAD_MULTICASTES18_vS19_EENS_8epilogue10collective6detail29Sm90TmaWarpSpecializedAdapterINS1D_15DefaultEpilogueIaSK_SK_NS1C_6thread17LinearCombinationIaLi1EiiLNS1H_9ScaleType4KindE0ELNS_15FloatRoundStyleE2EaEENS1_15EpilogueDefaultEEEEEvvEEEEvNT_6ParamsE)
        /*0014*/ 	.word	0x00000000


	//----- nvinfo : EIATTR_MIN_STACK_SIZE
	.align		4
.L_17:
        /*0018*/ 	.byte	0x04, 0x12
        /*001a*/ 	.short	(.L_19 - .L_18)
	.align		4
.L_18:
        /*001c*/ 	.word	index@(_ZN7cutlass13device_kernelINS_4gemm6kernel13GemmUniversalIN4cute5tupleIJiiiiEEENS1_10collective13CollectiveMmaINS1_34MainloopSm90TmaGmmaWarpSpecializedILi12ENS5_IJNS4_1CILi2EEENSA_ILi1EEESC_EEENS1_35KernelTmaWarpSpecializedCooperativeEEENS5_IJNSA_ILi512EEENSA_ILi48EEENSA_ILi32EEEEEEaNS5_IJlSC_lEEEaSK_NS4_8TiledMMAINS4_8MMA_AtomIJNS4_4SM904GMMA26MMA_64x16x32_S32S8S8_SS_TNEEEENS4_6LayoutISD_NS5_IJSC_NSA_ILi0EEESS_EEEEENS5_IJNS4_10UnderscoreESV_SV_EEEEENS4_13SM90_TMA_LOADENS4_14ComposedLayoutINS4_7SwizzleILi1ELi4ELi3EEENS4_18smem_ptr_flag_bitsILi8EEENSR_INS5_IJNSA_ILi8EEESI_EEENS5_IJSI_SC_EEEEEEEvNS4_8identityENS4_23SM90_TMA_LOAD_MULTICASTES18_vS19_EENS_8epilogue10collective6detail29Sm90TmaWarpSpecializedAdapterINS1D_15DefaultEpilogueIaSK_SK_NS1C_6thread17LinearCombinationIaLi1EiiLNS1H_9ScaleType4KindE0ELNS_15FloatRoundStyleE2EaEENS1_15EpilogueDefaultEEEEEvvEEEEvNT_6ParamsE)
        /*0020*/ 	.word	0x00000000
.L_19:


//--------------------- .nv.compat                --------------------------
	.section	.nv.compat,"",@"SHT_CUDA_COMPAT_INFO"
	.align	4
        /*0000*/ 	.byte	0x02, 0x09, 0x01, 0x00, 0x02, 0x02, 0x04, 0x00, 0x02, 0x05, 0x05, 0x00, 0x03, 0x07, 0x01, 0x01
        /*0010*/ 	.byte	0x02, 0x03, 0x01, 0x00, 0x02, 0x06, 0x01, 0x00, 0x04, 0x0b, 0x08, 0x00, 0x00, 0x00, 0x00, 0x00
        /*0020*/ 	.byte	0x00, 0x00, 0x00, 0x00


//--------------------- .nv.info._ZN7cutlass13device_kernelINS_4gemm6kernel13GemmUniversalIN4cute5tupleIJiiiiEEENS1_10collective13CollectiveMmaINS1_34MainloopSm90TmaGmmaWarpSpecializedILi12ENS5_IJNS4_1CILi2EEENSA_ILi1EEESC_EEENS1_35KernelTmaWarpSpecializedCooperativeEEENS5_IJNSA_ILi512EEENSA_ILi48EEENSA_ILi32EEEEEEaNS5_IJlSC_lEEEaSK_NS4_8TiledMMAINS4_8MMA_AtomIJNS4_4SM904GMMA26MMA_64x16x32_S32S8S8_SS_TNEEEENS4_6LayoutISD_NS5_IJSC_NSA_ILi0EEESS_EEEEENS5_IJNS4_10UnderscoreESV_SV_EEEEENS4_13SM90_TMA_LOADENS4_14ComposedLayoutINS4_7SwizzleILi1ELi4ELi3EEENS4_18smem_ptr_flag_bitsILi8EEENSR_INS5_IJNSA_ILi8EEESI_EEENS5_IJSI_SC_EEEEEEEvNS4_8identityENS4_23SM90_TMA_LOAD_MULTICASTES18_vS19_EENS_8epilogue10collective6detail29Sm90TmaWarpSpecializedAdapterINS1D_15DefaultEpilogueIaSK_SK_NS1C_6thread17LinearCombinationIaLi1EiiLNS1H_9ScaleType4KindE0ELNS_15FloatRoundStyleE2EaEENS1_15EpilogueDefaultEEEEEvvEEEEvNT_6ParamsE --------------------------
	.section	.nv.info._ZN7cutlass13device_kernelINS_4gemm6kernel13GemmUniversalIN4cute5tupleIJiiiiEEENS1_10collective13CollectiveMmaINS1_34MainloopSm90TmaGmmaWarpSpecializedILi12ENS5_IJNS4_1CILi2EEENSA_ILi1EEESC_EEENS1_35KernelTmaWarpSpecializedCooperativeEEENS5_IJNSA_ILi512EEENSA_ILi48EEENSA_ILi32EEEEEEaNS5_IJlSC_lEEEaSK_NS4_8TiledMMAINS4_8MMA_AtomIJNS4_4SM904GMMA26MMA_64x16x32_S32S8S8_SS_TNEEEENS4_6LayoutISD_NS5_IJSC_NSA_ILi0EEESS_EEEEENS5_IJNS4_10UnderscoreESV_SV_EEEEENS4_13SM90_TMA_LOADENS4_14ComposedLayoutINS4_7SwizzleILi1ELi4ELi3EEENS4_18smem_ptr_flag_bitsILi8EEENSR_INS5_IJNSA_ILi8EEESI_EEENS5_IJSI_SC_EEEEEEEvNS4_8identityENS4_23SM90_TMA_LOAD_MULTICASTES18_vS19_EENS_8epilogue10collective6detail29Sm90TmaWarpSpecializedAdapterINS1D_15DefaultEpilogueIaSK_SK_NS1C_6thread17LinearCombinationIaLi1EiiLNS1H_9ScaleType4KindE0ELNS_15FloatRoundStyleE2EaEENS1_15EpilogueDefaultEEEEEvvEEEEvNT_6ParamsE,"",@"SHT_CUDA_INFO"
	.sectionflags	@""
	.align	4


	//----- nvinfo : EIATTR_CUDA_API_VERSION
	.align		4
        /*0000*/ 	.byte	0x04, 0x37
        /*0002*/ 	.short	(.L_21 - .L_20)
.L_20:
        /*0004*/ 	.word	0x00000082


	//----- nvinfo : EIATTR_KPARAM_INFO
	.align		4
.L_21:
        /*0008*/ 	.byte	0x04, 0x17
        /*000a*/ 	.short	(.L_23 - .L_22)
.L_22:
        /*000c*/ 	.word	0x00000000
        /*0010*/ 	.short	0x0000
        /*0012*/ 	.short	0x0070
        /*0014*/ 	.byte	0x00, 0xf0, 0x01, 0x10


	//----- nvinfo : EIATTR_SPARSE_MMA_MASK
	.align		4
.L_23:
        /*0018*/ 	.byte	0x03, 0x50
        /*001a*/ 	.short	0x0000


	//----- nvinfo : EIATTR_MAXREG_COUNT
	.align		4
        /*001c*/ 	.byte	0x03, 0x1b
        /*001e*/ 	.short	0x00a8


	//----- nvinfo : EIATTR_NUM_BARRIERS
	.align		4
        /*0020*/ 	.byte	0x02, 0x4c
        /*0022*/ 	.byte	0x01
	.zero		1


	//----- nvinfo : EIATTR_EXTERNS
	.align		4
        /*0024*/ 	.byte	0x04, 0x0f
        /*0026*/ 	.short	(.L_25 - .L_24)


	//   ....[0]....
	.align		4
.L_24:
        /*0028*/ 	.word	index@(__assertfail)


	//----- nvinfo : EIATTR_MERCURY_ISA_VERSION
	.align		4
.L_25:
        /*002c*/ 	.byte	0x03, 0x5f
        /*002e*/ 	.short	0x0101


	//----- nvinfo : EIATTR_INT_WARP_WIDE_INSTR_OFFSETS
	.align		4
        /*0030*/ 	.byte	0x04, 0x31
        /*0032*/ 	.short	(.L_27 - .L_26)


	//   ....[0]....
.L_26:
        /*0034*/ 	.word	0x000005b0


	//   ....[1]....
        /*0038*/ 	.word	0x000005e0


	//   ....[2]....
        /*003c*/ 	.word	0x000007a0


	//----- nvinfo : EIATTR_COOP_GROUP_MASK_REGIDS
	.align		4
.L_27:
        /*0040*/ 	.byte	0x04, 0x29
        /*0042*/ 	.short	(.L_29 - .L_28)


	//   ....[0]....
.L_28:
        /*0044*/ 	.word	0xffffffff


	//   ....[1]....
        /*0048*/ 	.word	0xffffffff


	//   ....[2]....
        /*004c*/ 	.word	0xffffffff


	//   ....[3]....
        /*0050*/ 	.word	0xffffffff


	//   ....[4]....
        /*0054*/ 	.word	0xffffffff


	//   ....[5]....
        /*0058*/ 	.word	0xffffffff


	//----- nvinfo : EIATTR_COOP_GROUP_INSTR_OFFSETS
	.align		4
.L_29:
        /*005c*/ 	.byte	0x04, 0x28
        /*005e*/ 	.short	(.L_31 - .L_30)


	//   ....[0]....
.L_30:
        /*0060*/ 	.word	0x00000060


	//   ....[1]....
        /*0064*/ 	.word	0x00000070


	//   ....[2]....
        /*0068*/ 	.word	0x00000130


	//   ....[3]....
        /*006c*/ 	.word	0x00000400


	//   ....[4]....
        /*0070*/ 	.word	0x00000920


	//   ....[5]....
        /*0074*/ 	.word	0x000013b0


	//----- nvinfo : EIATTR_REG_RECONFIG
	.align		4
.L_31:
        /*0078*/ 	.byte	0x01, 0x54
	.zero		2


	//----- nvinfo : EIATTR_SYSCALL_OFFSETS
	.align		4
        /*007c*/ 	.byte	0x04, 0x46
        /*007e*/ 	.short	(.L_33 - .L_32)


	//   ....[0]....
.L_32:
        /*0080*/ 	.word	0x00001570


	//----- nvinfo : EIATTR_MBARRIER_INSTR_OFFSETS
	.align		4
.L_33:
        /*0084*/ 	.byte	0x04, 0x39
        /*0086*/ 	.short	(.L_35 - .L_34)


	//   ....[0]....
.L_34:
        /*0088*/ 	.word	0x00000250
        /*008c*/ 	.word	0x000000ff
        /*0090*/ 	.word	0x00000000
        /*0094*/ 	.short	0x0100
        /*0096*/ 	.byte	0x08
	.zero		1


	//   ....[1]....
        /*0098*/ 	.word	0x00000260
        /*009c*/ 	.word	0x000000ff
        /*00a0*/ 	.word	0x00000060
        /*00a4*/ 	.short	0x0100
        /*00a6*/ 	.byte	0x08
	.zero		1


	//   ....[2]....
        /*00a8*/ 	.word	0x00000270
        /*00ac*/ 	.word	0x000000ff
        /*00b0*/ 	.word	0x00000008
        /*00b4*/ 	.short	0x0100
        /*00b6*/ 	.byte	0x08
	.zero		1


	//   ....[3]....
        /*00b8*/ 	.word	0x00000280
        /*00bc*/ 	.word	0x000000ff
        /*00c0*/ 	.word	0x00000068
        /*00c4*/ 	.short	0x0100
        /*00c6*/ 	.byte	0x08
	.zero		1


	//   ....[4]....
        /*00c8*/ 	.word	0x00000290
        /*00cc*/ 	.word	0x000000ff
        /*00d0*/ 	.word	0x00000010
        /*00d4*/ 	.short	0x0100
        /*00d6*/ 	.byte	0x08
	.zero		1


	//   ....[5]....
        /*00d8*/ 	.word	0x000002a0
        /*00dc*/ 	.word	0x000000ff
        /*00e0*/ 	.word	0x00000070
        /*00e4*/ 	.short	0x0100
        /*00e6*/ 	.byte	0x08
	.zero		1


	//   ....[6]....
        /*00e8*/ 	.word	0x000002b0
        /*00ec*/ 	.word	0x000000ff
        /*00f0*/ 	.word	0x00000018
        /*00f4*/ 	.short	0x0100
        /*00f6*/ 	.byte	0x08
	.zero		1


	//   ....[7]....
        /*00f8*/ 	.word	0x000002c0
        /*00fc*/ 	.word	0x000000ff
        /*0100*/ 	.word	0x00000078
        /*0104*/ 	.short	0x0100
        /*0106*/ 	.byte	0x08
	.zero		1


	//   ....[8]....
        /*0108*/ 	.word	0x000002d0
        /*010c*/ 	.word	0x000000ff
        /*0110*/ 	.word	0x00000020
        /*0114*/ 	.short	0x0100
        /*0116*/ 	.byte	0x08
	.zero		1


	//   ....[9]....
        /*0118*/ 	.word	0x000002e0
        /*011c*/ 	.word	0x000000ff
        /*0120*/ 	.word	0x00000080
        /*0124*/ 	.short	0x0100
        /*0126*/ 	.byte	0x08
	.zero		1


	//   ....[10]....
        /*0128*/ 	.word	0x000002f0
        /*012c*/ 	.word	0x000000ff
        /*0130*/ 	.word	0x00000028
        /*0134*/ 	.short	0x0100
        /*0136*/ 	.byte	0x08
	.zero		1


	//   ....[11]....
        /*0138*/ 	.word	0x00000300
        /*013c*/ 	.word	0x000000ff
        /*0140*/ 	.word	0x00000088
        /*0144*/ 	.short	0x0100
        /*0146*/ 	.byte	0x08
	.zero		1


	//   ....[12]....
        /*0148*/ 	.word	0x00000310
        /*014c*/ 	.word	0x000000ff
        /*0150*/ 	.word	0x00000030
        /*0154*/ 	.short	0x0100
        /*0156*/ 	.byte	0x08
	.zero		1


	//   ....[13]....
        /*0158*/ 	.word	0x00000320
        /*015c*/ 	.word	0x000000ff
        /*0160*/ 	.word	0x00000090
        /*0164*/ 	.short	0x0100
        /*0166*/ 	.byte	0x08
	.zero		1


	//   ....[14]....
        /*0168*/ 	.word	0x00000330
        /*016c*/ 	.word	0x000000ff
        /*0170*/ 	.word	0x00000038
        /*0174*/ 	.short	0x0100
        /*0176*/ 	.byte	0x08
	.zero		1


	//   ....[15]....
        /*0178*/ 	.word	0x00000340
        /*017c*/ 	.word	0x000000ff
        /*0180*/ 	.word	0x00000098
        /*0184*/ 	.short	0x0100
        /*0186*/ 	.byte	0x08
	.zero		1


	//   ....[16]....
        /*0188*/ 	.word	0x00000350
        /*018c*/ 	.word	0x000000ff
        /*0190*/ 	.word	0x00000040
        /*0194*/ 	.short	0x0100
        /*0196*/ 	.byte	0x08
	.zero		1


	//   ....[17]....
        /*0198*/ 	.word	0x00000360
        /*019c*/ 	.word	0x000000ff
        /*01a0*/ 	.word	0x000000a0
        /*01a4*/ 	.short	0x0100
        /*01a6*/ 	.byte	0x08
	.zero		1


	//   ....[18]....
        /*01a8*/ 	.word	0x00000370
        /*01ac*/ 	.word	0x000000ff
        /*01b0*/ 	.word	0x00000048
        /*01b4*/ 	.short	0x0100
        /*01b6*/ 	.byte	0x08
	.zero		1


	//   ....[19]....
        /*01b8*/ 	.word	0x00000380
        /*01bc*/ 	.word	0x000000ff
        /*01c0*/ 	.word	0x000000a8
        /*01c4*/ 	.short	0x0100
        /*01c6*/ 	.byte	0x08
	.zero		1


	//   ....[20]....
        /*01c8*/ 	.word	0x00000390
        /*01cc*/ 	.word	0x000000ff
        /*01d0*/ 	.word	0x00000050
        /*01d4*/ 	.short	0x0100
        /*01d6*/ 	.byte	0x08
	.zero		1


	//   ....[21]....
        /*01d8*/ 	.word	0x000003a0
        /*01dc*/ 	.word	0x000000ff
        /*01e0*/ 	.word	0x000000b0
        /*01e4*/ 	.short	0x0100
        /*01e6*/ 	.byte	0x08
	.zero		1


	//   ....[22]....
        /*01e8*/ 	.word	0x000003b0
        /*01ec*/ 	.word	0x000000ff
        /*01f0*/ 	.word	0x00000058
        /*01f4*/ 	.short	0x0100
        /*01f6*/ 	.byte	0x08
	.zero		1


	//   ....[23]....
        /*01f8*/ 	.word	0x000003c0
        /*01fc*/ 	.word	0x000000ff
        /*0200*/ 	.word	0x000000b8
        /*0204*/ 	.short	0x0100
        /*0206*/ 	.byte	0x08
	.zero		1


	//   ....[24]....
        /*0208*/ 	.word	0x00000820
        /*020c*/ 	.word	0x000000ff
        /*0210*/ 	.word	0x000000d0
        /*0214*/ 	.short	0x0100
        /*0216*/ 	.byte	0x06
	.zero		1


	//   ....[25]....
        /*0218*/ 	.word	0x000008b0
        /*021c*/ 	.word	0x000000ff
        /*0220*/ 	.word	0x000000d8
        /*0224*/ 	.short	0x0100
        /*0226*/ 	.byte	0x06
	.zero		1


	//   ....[26]....
        /*0228*/ 	.word	0x00001600
        /*022c*/ 	.word	0x00000003
        /*0230*/ 	.word	0x00000000
        /*0234*/ 	.short	0x010a
        /*0236*/ 	.byte	0x3f
	.zero		1


	//   ....[27]....
        /*0238*/ 	.word	0x00001640
        /*023c*/ 	.word	0x00000003
        /*0240*/ 	.word	0x00000000
        /*0244*/ 	.short	0x010a
        /*0246*/ 	.byte	0x3f
	.zero		1


	//   ....[28]....
        /*0248*/ 	.word	0x00001c60
        /*024c*/ 	.word	0x000000ff
        /*0250*/ 	.word	0x00000000
        /*0254*/ 	.short	0x010a
        /*0256*/ 	.byte	0x08
	.zero		1


	//   ....[29]....
        /*0258*/ 	.word	0x00001ca0
        /*025c*/ 	.word	0x000000ff
        /*0260*/ 	.word	0x00000000
        /*0264*/ 	.short	0x010a
        /*0266*/ 	.byte	0x08
	.zero		1


	//   ....[30]....
        /*0268*/ 	.word	0x00002180
        /*026c*/ 	.word	0x00000005
        /*0270*/ 	.word	0x00000000
        /*0274*/ 	.short	0x0101
        /*0276*/ 	.byte	0x3f
	.zero		1


	//   ....[31]....
        /*0278*/ 	.word	0x000023d0
        /*027c*/ 	.word	0x00000000
        /*0280*/ 	.word	0x00000000
        /*0284*/ 	.short	0x0101
        /*0286*/ 	.byte	0x3f
	.zero		1


	//   ....[32]....
        /*0288*/ 	.word	0x000088a0
        /*028c*/ 	.word	0x00000017
        /*0290*/ 	.word	0x00000060
        /*0294*/ 	.short	0x010a
        /*0296*/ 	.byte	0x3f
	.zero		1


	//   ....[33]....
        /*0298*/ 	.word	0x00008c10
        /*029c*/ 	.word	0x00000003
        /*02a0*/ 	.word	0x000000d8
        /*02a4*/ 	.short	0x0101
        /*02a6*/ 	.byte	0x3f
	.zero		1


	//   ....[34]....
        /*02a8*/ 	.word	0x00009370
        /*02ac*/ 	.word	0x00000007
        /*02b0*/ 	.word	0x00000000
        /*02b4*/ 	.short	0x010a
        /*02b6*/ 	.byte	0x3f
	.zero		1


	//   ....[35]....
        /*02b8*/ 	.word	0x000093f0
        /*02bc*/ 	.word	0x00000008
        /*02c0*/ 	.word	0x00000000
        /*02c4*/ 	.short	0x010a
        /*02c6*/ 	.byte	0x3f
	.zero		1


	//   ....[36]....
        /*02c8*/ 	.word	0x00009480
        /*02cc*/ 	.word	0x00000009
        /*02d0*/ 	.word	0x00000000
        /*02d4*/ 	.short	0x010a
        /*02d6*/ 	.byte	0x3f
	.zero		1


	//   ....[37]....
        /*02d8*/ 	.word	0x00009510
        /*02dc*/ 	.word	0x00000008
        /*02e0*/ 	.word	0x00000000
        /*02e4*/ 	.short	0x010a
        /*02e6*/ 	.byte	0x3f
	.zero		1


	//   ....[38]....
        /*02e8*/ 	.word	0x000095a0
        /*02ec*/ 	.word	0x00000009
        /*02f0*/ 	.word	0x00000000
        /*02f4*/ 	.short	0x010a
        /*02f6*/ 	.byte	0x3f
	.zero		1


	//   ....[39]....
        /*02f8*/ 	.word	0x00009630
        /*02fc*/ 	.word	0x00000008
        /*0300*/ 	.word	0x00000000
        /*0304*/ 	.short	0x010a
        /*0306*/ 	.byte	0x3f
	.zero		1


	//   ....[40]....
        /*0308*/ 	.word	0x000096c0
        /*030c*/ 	.word	0x00000009
        /*0310*/ 	.word	0x00000000
        /*0314*/ 	.short	0x010a
        /*0316*/ 	.byte	0x3f
	.zero		1


	//   ....[41]....
        /*0318*/ 	.word	0x00009750
        /*031c*/ 	.word	0x00000008
        /*0320*/ 	.word	0x00000000
        /*0324*/ 	.short	0x010a
        /*0326*/ 	.byte	0x3f
	.zero		1


	//   ....[42]....
        /*0328*/ 	.word	0x000097e0
        /*032c*/ 	.word	0x00000009
        /*0330*/ 	.word	0x00000000
        /*0334*/ 	.short	0x010a
        /*0336*/ 	.byte	0x3f
	.zero		1


	//   ....[43]....
        /*0338*/ 	.word	0x00009870
        /*033c*/ 	.word	0x00000008
        /*0340*/ 	.word	0x00000000
        /*0344*/ 	.short	0x010a
        /*0346*/ 	.byte	0x3f
	.zero		1


	//   ....[44]....
        /*0348*/ 	.word	0x00009900
        /*034c*/ 	.word	0x0000000b
        /*0350*/ 	.word	0x00000000
        /*0354*/ 	.short	0x010a
        /*0356*/ 	.byte	0x3f
	.zero		1


	//   ....[45]....
        /*0358*/ 	.word	0x00009990
        /*035c*/ 	.word	0x00000003
        /*0360*/ 	.word	0x00000000
        /*0364*/ 	.short	0x010a
        /*0366*/ 	.byte	0x3f
	.zero		1


	//   ....[46]....
        /*0368*/ 	.word	0x000099f0
        /*036c*/ 	.word	0x00000003
        /*0370*/ 	.word	0x00000000
        /*0374*/ 	.short	0x010a
        /*0376*/ 	.byte	0x3f
	.zero		1


	//   ....[47]....
        /*0378*/ 	.word	0x00009a50
        /*037c*/ 	.word	0x00000005
        /*0380*/ 	.word	0x00000000
        /*0384*/ 	.short	0x010a
        /*0386*/ 	.byte	0x3f
	.zero		1


	//   ....[48]....
        /*0388*/ 	.word	0x00009b20
        /*038c*/ 	.word	0x00000017
        /*0390*/ 	.word	0x00000060
        /*0394*/ 	.short	0x010a
        /*0396*/ 	.byte	0x3f
	.zero		1


	//   ....[49]....
        /*0398*/ 	.word	0x00009bf0
        /*039c*/ 	.word	0x00000007
        /*03a0*/ 	.word	0x00000000
        /*03a4*/ 	.short	0x010a
        /*03a6*/ 	.byte	0x3f
	.zero		1


	//   ....[50]....
        /*03a8*/ 	.word	0x00009c40
        /*03ac*/ 	.word	0x00000008
        /*03b0*/ 	.word	0x00000000
        /*03b4*/ 	.short	0x010a
        /*03b6*/ 	.byte	0x3f
	.zero		1


	//   ....[51]....
        /*03b8*/ 	.word	0x00009c90
        /*03bc*/ 	.word	0x00000009
        /*03c0*/ 	.word	0x00000000
        /*03c4*/ 	.short	0x010a
        /*03c6*/ 	.byte	0x3f
	.zero		1


	//   ....[52]....
        /*03c8*/ 	.word	0x00009ce0
        /*03cc*/ 	.word	0x00000008
        /*03d0*/ 	.word	0x00000000
        /*03d4*/ 	.short	0x010a
        /*03d6*/ 	.byte	0x3f
	.zero		1


	//   ....[53]....
        /*03d8*/ 	.word	0x00009d30
        /*03dc*/ 	.word	0x00000009
        /*03e0*/ 	.word	0x00000000
        /*03e4*/ 	.short	0x010a
        /*03e6*/ 	.byte	0x3f
	.zero		1


	//   ....[54]....
        /*03e8*/ 	.word	0x00009d80
        /*03ec*/ 	.word	0x00000008
        /*03f0*/ 	.word	0x00000000
        /*03f4*/ 	.short	0x010a
        /*03f6*/ 	.byte	0x3f
	.zero		1


	//   ....[55]....
        /*03f8*/ 	.word	0x00009dd0
        /*03fc*/ 	.word	0x00000009
        /*0400*/ 	.word	0x00000000
        /*0404*/ 	.short	0x010a
        /*0406*/ 	.byte	0x3f
	.zero		1


	//   ....[56]....
        /*0408*/ 	.word	0x00009e20
        /*040c*/ 	.word	0x00000008
        /*0410*/ 	.word	0x00000000
        /*0414*/ 	.short	0x010a
        /*0416*/ 	.byte	0x3f
	.zero		1


	//   ....[57]....
        /*0418*/ 	.word	0x00009e70
        /*041c*/ 	.word	0x00000009
        /*0420*/ 	.word	0x00000000
        /*0424*/ 	.short	0x010a
        /*0426*/ 	.byte	0x3f
	.zero		1


	//   ....[58]....
        /*0428*/ 	.word	0x00009ec0
        /*042c*/ 	.word	0x00000008
        /*0430*/ 	.word	0x00000000
        /*0434*/ 	.short	0x010a
        /*0436*/ 	.byte	0x3f
	.zero		1


	//   ....[59]....
        /*0438*/ 	.word	0x00009f10
        /*043c*/ 	.word	0x0000000b
        /*0440*/ 	.word	0x00000000
        /*0444*/ 	.short	0x010a
        /*0446*/ 	.byte	0x3f
	.zero		1


	//----- nvinfo : EIATTR_NUM_MBARRIERS
	.align		4
.L_35:
        /*0448*/ 	.byte	0x03, 0x38
        /*044a*/ 	.short	0x001a


	//----- nvinfo : EIATTR_EXIT_INSTR_OFFSETS
	.align		4
        /*044c*/ 	.byte	0x04, 0x1c
        /*044e*/ 	.short	(.L_37 - .L_36)


	//   ....[0]....
.L_36:
        /*0450*/ 	.word	0x00000a90


	//   ....[1]....
        /*0454*/ 	.word	0x000012a0


	//   ....[2]....
        /*0458*/ 	.word	0x00007fb0


	//   ....[3]....
        /*045c*/ 	.word	0x00008510


	//   ....[4]....
        /*0460*/ 	.word	0x000099e0


	//----- nvinfo : EIATTR_MAX_THREADS
	.align		4
.L_37:
        /*0464*/ 	.byte	0x04, 0x05
        /*0466*/ 	.short	(.L_39 - .L_38)
.L_38:
        /*0468*/ 	.word	0x00000180
        /*046c*/ 	.word	0x00000001
        /*0470*/ 	.word	0x00000001


	//----- nvinfo : EIATTR_CRS_STACK_SIZE
	.align		4
.L_39:
        /*0474*/ 	.byte	0x04, 0x1e
        /*0476*/ 	.short	(.L_41 - .L_40)
.L_40:
        /*0478*/ 	.word	0x00000000


	//----- nvinfo : EIATTR_CBANK_PARAM_SIZE
	.align		4
.L_41:
        /*047c*/ 	.byte	0x03, 0x19
        /*047e*/ 	.short	0x0470


	//----- nvinfo : EIATTR_PARAM_CBANK
	.align		4
        /*0480*/ 	.byte	0x04, 0x0a
        /*0482*/ 	.short	(.L_43 - .L_42)
	.align		4
.L_42:
        /*0484*/ 	.word	index@(.nv.constant0._ZN7cutlass13device_kernelINS_4gemm6kernel13GemmUniversalIN4cute5tupleIJiiiiEEENS1_10collective13CollectiveMmaINS1_34MainloopSm90TmaGmmaWarpSpecializedILi12ENS5_IJNS4_1CILi2EEENSA_ILi1EEESC_EEENS1_35KernelTmaWarpSpecializedCooperativeEEENS5_IJNSA_ILi512EEENSA_ILi48EEENSA_ILi32EEEEEEaNS5_IJlSC_lEEEaSK_NS4_8TiledMMAINS4_8MMA_AtomIJNS4_4SM904GMMA26MMA_64x16x32_S32S8S8_SS_TNEEEENS4_6LayoutISD_NS5_IJSC_NSA_ILi0EEESS_EEEEENS5_IJNS4_10UnderscoreESV_SV_EEEEENS4_13SM90_TMA_LOADENS4_14ComposedLayoutINS4_7SwizzleILi1ELi4ELi3EEENS4_18smem_ptr_flag_bitsILi8EEENSR_INS5_IJNSA_ILi8EEESI_EEENS5_IJSI_SC_EEEEEEEvNS4_8identityENS4_23SM90_TMA_LOAD_MULTICASTES18_vS19_EENS_8epilogue10collective6detail29Sm90TmaWarpSpecializedAdapterINS1D_15DefaultEpilogueIaSK_SK_NS1C_6thread17LinearCombinationIaLi1EiiLNS1H_9ScaleType4KindE0ELNS_15FloatRoundStyleE2EaEENS1_15EpilogueDefaultEEEEEvvEEEEvNT_6ParamsE)
        /*0488*/ 	.short	0x0210
        /*048a*/ 	.short	0x0470


	//----- nvinfo : EIATTR_SW_WAR
	.align		4
.L_43:
        /*048c*/ 	.byte	0x04, 0x36
        /*048e*/ 	.short	(.L_45 - .L_44)
.L_44:
        /*0490*/ 	.word	0x00000008
.L_45:


//--------------------- .nv.callgraph             --------------------------
	.section	.nv.callgraph,"",@"SHT_CUDA_CALLGRAPH"
	.align	4
	.sectionentsize	8
	.align		4
        /*0000*/ 	.word	0x00000000
	.align		4
        /*0004*/ 	.word	0xffffffff
	.align		4
        /*0008*/ 	.word	index@(_ZN7cutlass13device_kernelINS_4gemm6kernel13GemmUniversalIN4cute5tupleIJiiiiEEENS1_10collective13CollectiveMmaINS1_34MainloopSm90TmaGmmaWarpSpecializedILi12ENS5_IJNS4_1CILi2EEENSA_ILi1EEESC_EEENS1_35KernelTmaWarpSpecializedCooperativeEEENS5_IJNSA_ILi512EEENSA_ILi48EEENSA_ILi32EEEEEEaNS5_IJlSC_lEEEaSK_NS4_8TiledMMAINS4_8MMA_AtomIJNS4_4SM904GMMA26MMA_64x16x32_S32S8S8_SS_TNEEEENS4_6LayoutISD_NS5_IJSC_NSA_ILi0EEESS_EEEEENS5_IJNS4_10UnderscoreESV_SV_EEEEENS4_13SM90_TMA_LOADENS4_14ComposedLayoutINS4_7SwizzleILi1ELi4ELi3EEENS4_18smem_ptr_flag_bitsILi8EEENSR_INS5_IJNSA_ILi8EEESI_EEENS5_IJSI_SC_EEEEEEEvNS4_8identityENS4_23SM90_TMA_LOAD_MULTICASTES18_vS19_EENS_8epilogue10collective6detail29Sm90TmaWarpSpecializedAdapterINS1D_15DefaultEpilogueIaSK_SK_NS1C_6thread17LinearCombinationIaLi1EiiLNS1H_9ScaleType4KindE0ELNS_15FloatRoundStyleE2EaEENS1_15EpilogueDefaultEEEEEvvEEEEvNT_6ParamsE)
	.align		4
        /*000c*/ 	.word	index@(__assertfail)
	.align		4
        /*0010*/ 	.word	0x00000000
	.align		4
        /*0014*/ 	.word	0xfffffffe
	.align		4
        /*0018*/ 	.word	0x00000000
	.align		4
        /*001c*/ 	.word	0xfffffffd
	.align		4
        /*0020*/ 	.word	0x00000000
	.align		4
        /*0024*/ 	.word	0xfffffffc


//--------------------- .nv.constant4             --------------------------
	.section	.nv.constant4,"a",@progbits
	.align	8
	.align		8
.nv.constant4:
        /*0000*/ 	.dword	__assertfail
	.align		8
        /*0008*/ 	.dword	__unnamed_1
	.align		8
        /*0010*/ 	.dword	_ZN40_INTERNAL_9d0ed667_4_k_cu_1838ee23_153404cuda3std3__45__cpo5beginE
	.align		8
        /*0018*/ 	.dword	_ZN40_INTERNAL_9d0ed667_4_k_cu_1838ee23_153404cuda3std3__45__cpo3endE
	.align		8
        /*0020*/ 	.dword	_ZN40_INTERNAL_9d0ed667_4_k_cu_1838ee23_153404cuda3std3__45__cpo6cbeginE
	.align		8
        /*0028*/ 	.dword	_ZN40_INTERNAL_9d0ed667_4_k_cu_1838ee23_153404cuda3std3__45__cpo4cendE
	.align		8
        /*0030*/ 	.dword	_ZN40_INTERNAL_9d0ed667_4_k_cu_1838ee23_153404cuda3std3__442_GLOBAL__N__9d0ed667_4_k_cu_1838ee23_153406ignoreE
	.align		8
        /*0038*/ 	.dword	_ZN40_INTERNAL_9d0ed667_4_k_cu_1838ee23_153404cuda3std3__419piecewise_constructE
	.align		8
        /*0040*/ 	.dword	_ZN40_INTERNAL_9d0ed667_4_k_cu_1838ee23_153404cuda3std3__48in_placeE
	.align		8
        /*0048*/ 	.dword	_ZN40_INTERNAL_9d0ed667_4_k_cu_1838ee23_153404cuda3std6ranges3__45__cpo4swapE
	.align		8
        /*0050*/ 	.dword	_ZN40_INTERNAL_9d0ed667_4_k_cu_1838ee23_153404cuda3std6ranges3__45__cpo9iter_moveE
	.align		8
        /*0058*/ 	.dword	_ZN40_INTERNAL_9d0ed667_4_k_cu_1838ee23_153404cute7productE
	.align		8
        /*0060*/ 	.dword	_ZN40_INTERNAL_9d0ed667_4_k_cu_1838ee23_153404cute1_E
	.align		8
        /*0068*/ 	.dword	$str$22
	.align		8
        /*0070*/ 	.dword	$str$23


//--------------------- .text._ZN7cutlass13device_kernelINS_4gemm6kernel13GemmUniversalIN4cute5tupleIJiiiiEEENS1_10collective13CollectiveMmaINS1_34MainloopSm90TmaGmmaWarpSpecializedILi12ENS5_IJNS4_1CILi2EEENSA_ILi1EEESC_EEENS1_35KernelTmaWarpSpecializedCooperativeEEENS5_IJNSA_ILi512EEENSA_ILi48EEENSA_ILi32EEEEEEaNS5_IJlSC_lEEEaSK_NS4_8TiledMMAINS4_8MMA_AtomIJNS4_4SM904GMMA26MMA_64x16x32_S32S8S8_SS_TNEEEENS4_6LayoutISD_NS5_IJSC_NSA_ILi0EEESS_EEEEENS5_IJNS4_10UnderscoreESV_SV_EEEEENS4_13SM90_TMA_LOADENS4_14ComposedLayoutINS4_7SwizzleILi1ELi4ELi3EEENS4_18smem_ptr_flag_bitsILi8EEENSR_INS5_IJNSA_ILi8EEESI_EEENS5_IJSI_SC_EEEEEEEvNS4_8identityENS4_23SM90_TMA_LOAD_MULTICASTES18_vS19_EENS_8epilogue10collective6detail29Sm90TmaWarpSpecializedAdapterINS1D_15DefaultEpilogueIaSK_SK_NS1C_6thread17LinearCombinationIaLi1EiiLNS1H_9ScaleType4KindE0ELNS_15FloatRoundStyleE2EaEENS1_15EpilogueDefaultEEEEEvvEEEEvNT_6ParamsE --------------------------
	.section	.text._ZN7cutlass13device_kernelINS_4gemm6kernel13GemmUniversalIN4cute5tupleIJiiiiEEENS1_10collective13CollectiveMmaINS1_34MainloopSm90TmaGmmaWarpSpecializedILi12ENS5_IJNS4_1CILi2EEENSA_ILi1EEESC_EEENS1_35KernelTmaWarpSpecializedCooperativeEEENS5_IJNSA_ILi512EEENSA_ILi48EEENSA_ILi32EEEEEEaNS5_IJlSC_lEEEaSK_NS4_8TiledMMAINS4_8MMA_AtomIJNS4_4SM904GMMA26MMA_64x16x32_S32S8S8_SS_TNEEEENS4_6LayoutISD_NS5_IJSC_NSA_ILi0EEESS_EEEEENS5_IJNS4_10UnderscoreESV_SV_EEEEENS4_13SM90_TMA_LOADENS4_14ComposedLayoutINS4_7SwizzleILi1ELi4ELi3EEENS4_18smem_ptr_flag_bitsILi8EEENSR_INS5_IJNSA_ILi8EEESI_EEENS5_IJSI_SC_EEEEEEEvNS4_8identityENS4_23SM90_TMA_LOAD_MULTICASTES18_vS19_EENS_8epilogue10collective6detail29Sm90TmaWarpSpecializedAdapterINS1D_15DefaultEpilogueIaSK_SK_NS1C_6thread17LinearCombinationIaLi1EiiLNS1H_9ScaleType4KindE0ELNS_15FloatRoundStyleE2EaEENS1_15EpilogueDefaultEEEEEvvEEEEvNT_6ParamsE,"ax",@progbits
	.align	128
.text._ZN7cutlass13device_kernelINS_4gemm6kernel13GemmUniversalIN4cute5tupleIJiiiiEEENS1_10collective13CollectiveMmaINS1_34MainloopSm90TmaGmmaWarpSpecializedILi12ENS5_IJNS4_1CILi2EEENSA_ILi1EEESC_EEENS1_35KernelTmaWarpSpecializedCooperativeEEENS5_IJNSA_ILi512EEENSA_ILi48EEENSA_ILi32EEEEEEaNS5_IJlSC_lEEEaSK_NS4_8TiledMMAINS4_8MMA_AtomIJNS4_4SM904GMMA26MMA_64x16x32_S32S8S8_SS_TNEEEENS4_6LayoutISD_NS5_IJSC_NSA_ILi0EEESS_EEEEENS5_IJNS4_10UnderscoreESV_SV_EEEEENS4_13SM90_TMA_LOADENS4_14ComposedLayoutINS4_7SwizzleILi1ELi4ELi3EEENS4_18smem_ptr_flag_bitsILi8EEENSR_INS5_IJNSA_ILi8EEESI_EEENS5_IJSI_SC_EEEEEEEvNS4_8identityENS4_23SM90_TMA_LOAD_MULTICASTES18_vS19_EENS_8epilogue10collective6detail29Sm90TmaWarpSpecializedAdapterINS1D_15DefaultEpilogueIaSK_SK_NS1C_6thread17LinearCombinationIaLi1EiiLNS1H_9ScaleType4KindE0ELNS_15FloatRoundStyleE2EaEENS1_15EpilogueDefaultEEEEEvvEEEEvNT_6ParamsE:
        .type           _ZN7cutlass13device_kernelINS_4gemm6kernel13GemmUniversalIN4cute5tupleIJiiiiEEENS1_10collective13CollectiveMmaINS1_34MainloopSm90TmaGmmaWarpSpecializedILi12ENS5_IJNS4_1CILi2EEENSA_ILi1EEESC_EEENS1_35KernelTmaWarpSpecializedCooperativeEEENS5_IJNSA_ILi512EEENSA_ILi48EEENSA_ILi32EEEEEEaNS5_IJlSC_lEEEaSK_NS4_8TiledMMAINS4_8MMA_AtomIJNS4_4SM904GMMA26MMA_64x16x32_S32S8S8_SS_TNEEEENS4_6LayoutISD_NS5_IJSC_NSA_ILi0EEESS_EEEEENS5_IJNS4_10UnderscoreESV_SV_EEEEENS4_13SM90_TMA_LOADENS4_14ComposedLayoutINS4_7SwizzleILi1ELi4ELi3EEENS4_18smem_ptr_flag_bitsILi8EEENSR_INS5_IJNSA_ILi8EEESI_EEENS5_IJSI_SC_EEEEEEEvNS4_8identityENS4_23SM90_TMA_LOAD_MULTICASTES18_vS19_EENS_8epilogue10collective6detail29Sm90TmaWarpSpecializedAdapterINS1D_15DefaultEpilogueIaSK_SK_NS1C_6thread17LinearCombinationIaLi1EiiLNS1H_9ScaleType4KindE0ELNS_15FloatRoundStyleE2EaEENS1_15EpilogueDefaultEEEEEvvEEEEvNT_6ParamsE,@function
        .size           _ZN7cutlass13device_kernelINS_4gemm6kernel13GemmUniversalIN4cute5tupleIJiiiiEEENS1_10collective13CollectiveMmaINS1_34MainloopSm90TmaGmmaWarpSpecializedILi12ENS5_IJNS4_1CILi2EEENSA_ILi1EEESC_EEENS1_35KernelTmaWarpSpecializedCooperativeEEENS5_IJNSA_ILi512EEENSA_ILi48EEENSA_ILi32EEEEEEaNS5_IJlSC_lEEEaSK_NS4_8TiledMMAINS4_8MMA_AtomIJNS4_4SM904GMMA26MMA_64x16x32_S32S8S8_SS_TNEEEENS4_6LayoutISD_NS5_IJSC_NSA_ILi0EEESS_EEEEENS5_IJNS4_10UnderscoreESV_SV_EEEEENS4_13SM90_TMA_LOADENS4_14ComposedLayoutINS4_7SwizzleILi1ELi4ELi3EEENS4_18smem_ptr_flag_bitsILi8EEENSR_INS5_IJNSA_ILi8EEESI_EEENS5_IJSI_SC_EEEEEEEvNS4_8identityENS4_23SM90_TMA_LOAD_MULTICASTES18_vS19_EENS_8epilogue10collective6detail29Sm90TmaWarpSpecializedAdapterINS1D_15DefaultEpilogueIaSK_SK_NS1C_6thread17LinearCombinationIaLi1EiiLNS1H_9ScaleType4KindE0ELNS_15FloatRoundStyleE2EaEENS1_15EpilogueDefaultEEEEEvvEEEEvNT_6ParamsE,(.L_x_124 - _ZN7cutlass13device_kernelINS_4gemm6kernel13GemmUniversalIN4cute5tupleIJiiiiEEENS1_10collective13CollectiveMmaINS1_34MainloopSm90TmaGmmaWarpSpecializedILi12ENS5_IJNS4_1CILi2EEENSA_ILi1EEESC_EEENS1_35KernelTmaWarpSpecializedCooperativeEEENS5_IJNSA_ILi512EEENSA_ILi48EEENSA_ILi32EEEEEEaNS5_IJlSC_lEEEaSK_NS4_8TiledMMAINS4_8MMA_AtomIJNS4_4SM904GMMA26MMA_64x16x32_S32S8S8_SS_TNEEEENS4_6LayoutISD_NS5_IJSC_NSA_ILi0EEESS_EEEEENS5_IJNS4_10UnderscoreESV_SV_EEEEENS4_13SM90_TMA_LOADENS4_14ComposedLayoutINS4_7SwizzleILi1ELi4ELi3EEENS4_18smem_ptr_flag_bitsILi8EEENSR_INS5_IJNSA_ILi8EEESI_EEENS5_IJSI_SC_EEEEEEEvNS4_8identityENS4_23SM90_TMA_LOAD_MULTICASTES18_vS19_EENS_8epilogue10collective6detail29Sm90TmaWarpSpecializedAdapterINS1D_15DefaultEpilogueIaSK_SK_NS1C_6thread17LinearCombinationIaLi1EiiLNS1H_9ScaleType4KindE0ELNS_15FloatRoundStyleE2EaEENS1_15EpilogueDefaultEEEEEvvEEEEvNT_6ParamsE)
        .other          _ZN7cutlass13device_kernelINS_4gemm6kernel13GemmUniversalIN4cute5tupleIJiiiiEEENS1_10collective13CollectiveMmaINS1_34MainloopSm90TmaGmmaWarpSpecializedILi12ENS5_IJNS4_1CILi2EEENSA_ILi1EEESC_EEENS1_35KernelTmaWarpSpecializedCooperativeEEENS5_IJNSA_ILi512EEENSA_ILi48EEENSA_ILi32EEEEEEaNS5_IJlSC_lEEEaSK_NS4_8TiledMMAINS4_8MMA_AtomIJNS4_4SM904GMMA26MMA_64x16x32_S32S8S8_SS_TNEEEENS4_6LayoutISD_NS5_IJSC_NSA_ILi0EEESS_EEEEENS5_IJNS4_10UnderscoreESV_SV_EEEEENS4_13SM90_TMA_LOADENS4_14ComposedLayoutINS4_7SwizzleILi1ELi4ELi3EEENS4_18smem_ptr_flag_bitsILi8EEENSR_INS5_IJNSA_ILi8EEESI_EEENS5_IJSI_SC_EEEEEEEvNS4_8identityENS4_23SM90_TMA_LOAD_MULTICASTES18_vS19_EENS_8epilogue10collective6detail29Sm90TmaWarpSpecializedAdapterINS1D_15DefaultEpilogueIaSK_SK_NS1C_6thread17LinearCombinationIaLi1EiiLNS1H_9ScaleType4KindE0ELNS_15FloatRoundStyleE2EaEENS1_15EpilogueDefaultEEEEEvvEEEEvNT_6ParamsE,@"STO_CUDA_ENTRY STV_DEFAULT"
_ZN7cutlass13device_kernelINS_4gemm6kernel13GemmUniversalIN4cute5tupleIJiiiiEEENS1_10collective13CollectiveMmaINS1_34MainloopSm90TmaGmmaWarpSpecializedILi12ENS5_IJNS4_1CILi2EEENSA_ILi1EEESC_EEENS1_35KernelTmaWarpSpecializedCooperativeEEENS5_IJNSA_ILi512EEENSA_ILi48EEENSA_ILi32EEEEEEaNS5_IJlSC_lEEEaSK_NS4_8TiledMMAINS4_8MMA_AtomIJNS4_4SM904GMMA26MMA_64x16x32_S32S8S8_SS_TNEEEENS4_6LayoutISD_NS5_IJSC_NSA_ILi0EEESS_EEEEENS5_IJNS4_10UnderscoreESV_SV_EEEEENS4_13SM90_TMA_LOADENS4_14ComposedLayoutINS4_7SwizzleILi1ELi4ELi3EEENS4_18smem_ptr_flag_bitsILi8EEENSR_INS5_IJNSA_ILi8EEESI_EEENS5_IJSI_SC_EEEEEEEvNS4_8identityENS4_23SM90_TMA_LOAD_MULTICASTES18_vS19_EENS_8epilogue10collective6detail29Sm90TmaWarpSpecializedAdapterINS1D_15DefaultEpilogueIaSK_SK_NS1C_6thread17LinearCombinationIaLi1EiiLNS1H_9ScaleType4KindE0ELNS_15FloatRoundStyleE2EaEENS1_15EpilogueDefaultEEEEEvvEEEEvNT_6ParamsE:
[----:B------:R-:W0:Y:S01]  /*0000*/  LDC R1, c[0x0][0x28] ;  /* 0x00000a00ff017b82 */ /* 0x000e220000000800 */
[----:B------:R-:W1:Y:S01]  /*0010*/  S2R R18, SR_TID.X ;  /* 0x0000000000127919 */ /* 0x000e620000002100 */
[----:B------:R-:W-:Y:S01]  /*0020*/  ELECT P0, URZ, PT ;  /* 0x00000000003f782f */ /* 0x000fe20003800000 */
[----:B------:R-:W-:Y:S01]  /*0030*/  BSSY B0, `(.L_x_0) ;  /* 0x000000f000007945 */ /* 0x000fe20003800000 */
[--C-:B-1----:R-:W-:Y:S02]  /*0040*/  SHF.R.U32.HI R0, RZ, 0x5, R18.reuse ;  /* 0x00000005ff007819 */ /* 0x102fe40000011612 */
[----:B------:R-:W-:-:S03]  /*0050*/  SHF.R.U32.HI R3, RZ, 0x7, R18 ;  /* 0x00000007ff037819 */ /* 0x000fc60000011612 */
[----:B------:R-:W1:Y:S04]  /*0060*/  SHFL.IDX PT, R2, R0, RZ, 0x1f ;  /* 0x00001fff00027589 */ /* 0x000e6800000e0000 */
[----:B------:R2:W3:Y:S01]  /*0070*/  SHFL.IDX PT, R5, R3, RZ, 0x1f ;  /* 0x00001fff03057589 */ /* 0x0004e200000e0000 */
[----:B-1----:R-:W-:-:S13]  /*0080*/  ISETP.NE.OR P0, PT, R2, RZ, !P0 ;  /* 0x000000ff0200720c */ /* 0x002fda0004705670 */
[----:B0-23--:R-:W-:Y:S05]  /*0090*/  @P0 BRA `(.L_x_1) ;  /* 0x0000000000200947 */ /* 0x00dfea0003800000 */
[----:B------:R-:W-:Y:S02]  /*00a0*/  ULDC.64 UR4, c[0x0][0x198] ;  /* 0x0000660000047ab9 */ /* 0x000fe40000000a00 */
[----:B------:R-:W-:Y:S02]  /*00b0*/  UIADD3 UR6, UP0, UR4, 0xf0, URZ ;  /* 0x000000f004067890 */ /* 0x000fe4000ff1e03f */
[----:B------:R-:W-:Y:S02]  /*00c0*/  UIADD3 UR4, UP1, UR4, 0x1f0, URZ ;  /* 0x000001f004047890 */ /* 0x000fe4000ff3e03f */
[----:B------:R-:W-:Y:S02]  /*00d0*/  UIADD3.X UR7, URZ, UR5, URZ, UP0, !UPT ;  /* 0x000000053f077290 */ /* 0x000fe400087fe43f */
[----:B------:R-:W-:-:S07]  /*00e0*/  UIADD3.X UR5, URZ, UR5, URZ, UP1, !UPT ;  /* 0x000000053f057290 */ /* 0x000fce0008ffe43f */
[----:B------:R0:W-:Y:S02]  /*00f0*/  UTMACCTL.PF [UR6] ;  /* 0x00000000060079b9 */ /* 0x0001e40008040000 */
[----:B------:R0:W-:Y:S02]  /*0100*/  UTMACCTL.PF [UR4] ;  /* 0x00000000040079b9 */ /* 0x0001e40008040000 */
[----:B0-----:R-:W-:Y:S01]  /*0110*/  NOP ;  /* 0x0000000000007918 */ /* 0x001fe20000000000 */
.L_x_1:
[----:B------:R-:W-:Y:S05]  /*0120*/  BSYNC B0 ;  /* 0x0000000000007941 */ /* 0x000fea0003800000 */
.L_x_0:
[----:B------:R-:W0:Y:S02]  /*0130*/  SHFL.IDX PT, R3, R0, RZ, 0x1f ;  /* 0x00001fff00037589 */ /* 0x000e2400000e0000 */
[----:B0-----:R-:W-:-:S13]  /*0140*/  ISETP.NE.AND P0, PT, R3, RZ, PT ;  /* 0x000000ff0300720c */ /* 0x001fda0003f05270 */
[----:B------:R-:W-:Y:S05]  /*0150*/  @P0 BRA `(.L_x_2) ;  /* 0x0000000000a40947 */ /* 0x000fea0003800000 */
[----:B------:R-:W-:Y:S01]  /*0160*/  ELECT P0, URZ, PT ;  /* 0x00000000003f782f */ /* 0x000fe20003800000 */
[----:B------:R-:W-:-:S12]  /*0170*/  BSSY B0, `(.L_x_2) ;  /* 0x0000027000007945 */ /* 0x000fd80003800000 */
[----:B------:R-:W-:Y:S05]  /*0180*/  @!P0 BRA `(.L_x_3) ;  /* 0x0000000000948947 */ /* 0x000fea0003800000 */
[----:B------:R-:W0:Y:S01]  /*0190*/  S2UR UR8, SR_CgaCtaId ;  /* 0x00000000000879c3 */ /* 0x000e220000008800 */
[----:B------:R-:W-:Y:S01]  /*01a0*/  UMOV UR4, 0x400 ;  /* 0x0000040000047882 */ /* 0x000fe20000000000 */
[----:B------:R-:W-:Y:S01]  /*01b0*/  UMOV UR5, 0x1 ;  /* 0x0000000100057882 */ /* 0x000fe20000000000 */
[----:B------:R-:W-:Y:S02]  /*01c0*/  UMOV UR6, 0x4 ;  /* 0x0000000400067882 */ /* 0x000fe40000000000 */
[----:B------:R-:W-:-:S04]  /*01d0*/  UIADD3 UR6, -UR6, 0x100000, URZ ;  /* 0x0010000006067890 */ /* 0x000fc8000fffe13f */
[----:B------:R-:W-:Y:S02]  /*01e0*/  USHF.L.U32 UR7, UR6, 0xb, URZ ;  /* 0x0000000b06077899 */ /* 0x000fe4000800063f */
[----:B------:R-:W-:Y:S02]  /*01f0*/  USHF.L.U32 UR6, UR6, 0x1, URZ ;  /* 0x0000000106067899 */ /* 0x000fe4000800063f */
[----:B0-----:R-:W-:Y:S02]  /*0200*/  ULEA UR8, UR8, UR4, 0x18 ;  /* 0x0000000408087291 */ /* 0x001fe4000f8ec03f */
[----:B------:R-:W-:-:S04]  /*0210*/  UIADD3 UR4, -UR5, 0x100000, URZ ;  /* 0x0010000005047890 */ /* 0x000fc8000fffe13f */
[----:B------:R-:W-:Y:S02]  /*0220*/  USHF.L.U32 UR5, UR4, 0xb, URZ ;  /* 0x0000000b04057899 */ /* 0x000fe4000800063f */
[----:B------:R-:W-:Y:S01]  /*0230*/  USHF.L.U32 UR4, UR4, 0x1, URZ ;  /* 0x0000000104047899 */ /* 0x000fe2000800063f */
[----:B------:R-:W0:Y:S11]  /*0240*/  FENCE.VIEW.ASYNC.S ;  /* 0x00000000000073c6 */ /* 0x000e360000000000 */
[----:B0-----:R0:W1:Y:S01]  /*0250*/  SYNCS.EXCH.64 URZ, [UR8], UR4 ;  /* 0x00000004083f75b2 */ /* 0x0010620008000100 */
[----:B------:R0:W2:Y:S01]  /*0260*/  SYNCS.EXCH.64 URZ, [UR8+0x60], UR6 ;  /* 0x00006006083f75b2 */ /* 0x0000a20008000100 */
[----:B------:R0:W3:Y:S01]  /*0270*/  SYNCS.EXCH.64 URZ, [UR8+0x8], UR4 ;  /* 0x00000804083f75b2 */ /* 0x0000e20008000100 */
[----:B------:R0:W4:Y:S01]  /*0280*/  SYNCS.EXCH.64 URZ, [UR8+0x68], UR6 ;  /* 0x00006806083f75b2 */ /* 0x0001220008000100 */
[----:B------:R0:W0:Y:S01]  /*0290*/  SYNCS.EXCH.64 URZ, [UR8+0x10], UR4 ;  /* 0x00001004083f75b2 */ /* 0x0000220008000100 */
        /* <DEDUP_REMOVED lines=19> */
[----:B-1----:R-:W-:Y:S01]  /*03d0*/  NOP ;  /* 0x0000000000007918 */ /* 0x002fe20000000000 */
.L_x_3:
[----:B0-----:R-:W-:Y:S05]  /*03e0*/  BSYNC B0 ;  /* 0x0000000000007941 */ /* 0x001fea0003800000 */
.L_x_2:
[----:B------:R-:W-:Y:S01]  /*03f0*/  SHF.R.S32.HI R7, RZ, 0x1f, R18 ;  /* 0x0000001fff077819 */ /* 0x000fe20000011412 */
[----:B------:R-:W0:Y:S01]  /*0400*/  SHFL.IDX PT, R0, R0, RZ, 0x1f ;  /* 0x00001fff00007589 */ /* 0x000e2200000e0000 */
[----:B------:R-:W1:Y:S01]  /*0410*/  S2UR UR8, SR_CTAID.X ;  /* 0x00000000000879c3 */ /* 0x000e620000002500 */
[----:B------:R-:W-:Y:S02]  /*0420*/  ELECT P0, URZ, PT ;  /* 0x00000000003f782f */ /* 0x000fe40003800000 */
[----:B------:R-:W-:Y:S01]  /*0430*/  LEA.HI R7, R7, R18, RZ, 0x7 ;  /* 0x0000001207077211 */ /* 0x000fe200078f38ff */
[----:B------:R-:W5:Y:S01]  /*0440*/  S2R R4, SR_CTAID.Y ;  /* 0x0000000000047919 */ /* 0x000f620000002600 */
[----:B------:R-:W-:Y:S01]  /*0450*/  SHF.R.S32.HI R8, RZ, 0x1f, R3 ;  /* 0x0000001fff087819 */ /* 0x000fe20000011403 */
[----:B------:R-:W-:Y:S01]  /*0460*/  ULDC UR4, c[0x0][0x150] ;  /* 0x0000540000047ab9 */ /* 0x000fe20000000800 */
[----:B------:R-:W-:Y:S01]  /*0470*/  LOP3.LUT R7, R7, 0xffffff80, RZ, 0xc0, !PT ;  /* 0xffffff8007077812 */ /* 0x000fe200078ec0ff */
[----:B------:R-:W-:Y:S01]  /*0480*/  NOP ;  /* 0x0000000000007918 */ /* 0x000fe20000000000 */
[----:B------:R-:W-:Y:S01]  /*0490*/  LEA.HI R8, R8, R3, RZ, 0x2 ;  /* 0x0000000308087211 */ /* 0x000fe200078f10ff */
[----:B------:R-:W2:Y:S01]  /*04a0*/  LDC R10, c[0x0][0x144] ;  /* 0x00005100ff0a7b82 */ /* 0x000ea20000000800 */
[----:B------:R-:W-:Y:S01]  /*04b0*/  NOP ;  /* 0x0000000000007918 */ /* 0x000fe20000000000 */
[----:B------:R-:W-:Y:S01]  /*04c0*/  IMAD.IADD R6, R18, 0x1, -R7 ;  /* 0x0000000112067824 */ /* 0x000fe200078e0a07 */
[----:B------:R-:W-:Y:S01]  /*04d0*/  LOP3.LUT R8, R8, 0x3ffffffc, RZ, 0xc0, !PT ;  /* 0x3ffffffc08087812 */ /* 0x000fe200078ec0ff */
[----:B------:R-:W-:Y:S01]  /*04e0*/  IMAD.MOV.U32 R23, RZ, RZ, 0x1 ;  /* 0x00000001ff177424 */ /* 0x000fe200078e00ff */
[----:B------:R-:W-:-:S02]  /*04f0*/  ISETP.NE.AND P3, PT, R5, RZ, PT ;  /* 0x000000ff0500720c */ /* 0x000fc40003f65270 */
[----:B------:R-:W-:Y:S01]  /*0500*/  SHF.R.S32.HI R7, RZ, 0x1f, R6 ;  /* 0x0000001fff077819 */ /* 0x000fe20000011406 */
[----:B------:R-:W-:Y:S01]  /*0510*/  IMAD.IADD R8, R3, 0x1, -R8 ;  /* 0x0000000103087824 */ /* 0x000fe200078e0a08 */
[----:B------:R-:W3:Y:S02]  /*0520*/  LDC R13, c[0x0][0x140] ;  /* 0x00005000ff0d7b82 */ /* 0x000ee40000000800 */
[----:B------:R-:W-:Y:S02]  /*0530*/  LEA.HI R7, R7, R6, RZ, 0x3 ;  /* 0x0000000607077211 */ /* 0x000fe400078f18ff */
[----:B0-----:R-:W-:Y:S02]  /*0540*/  ISETP.NE.OR P0, PT, R0, RZ, !P0 ;  /* 0x000000ff0000720c */ /* 0x001fe40004705670 */
[--C-:B------:R-:W-:Y:S02]  /*0550*/  SHF.R.S32.HI R0, RZ, 0x3, R7.reuse ;  /* 0x00000003ff007819 */ /* 0x100fe40000011407 */
[----:B------:R-:W-:-:S02]  /*0560*/  SHF.R.S32.HI R7, RZ, 0x1f, R7 ;  /* 0x0000001fff077819 */ /* 0x000fc40000011407 */
[----:B-1----:R-:W-:Y:S02]  /*0570*/  I2FP.F32.U32 R9, UR8 ;  /* 0x0000000800097c45 */ /* 0x002fe40008201000 */
[----:B------:R-:W-:-:S03]  /*0580*/  LEA.HI R7, R7, R0, RZ, 0x2 ;  /* 0x0000000007077211 */ /* 0x000fc600078f10ff */
[----:B------:R-:W-:Y:S01]  /*0590*/  FMUL R9, R9, UR4 ;  /* 0x0000000409097c20 */ /* 0x000fe20008400000 */
[----:B------:R-:W-:Y:S01]  /*05a0*/  LOP3.LUT R7, R7, 0xfffffffc, RZ, 0xc0, !PT ;  /* 0xfffffffc07077812 */ /* 0x000fe200078ec0ff */
[----:B------:R-:W-:Y:S01]  /*05b0*/  VOTEU.ALL UP0, P0 ;  /* 0x00000000003f7886 */ /* 0x000fe20000000000 */
[----:B-----5:R-:W-:Y:S01]  /*05c0*/  I2FP.F32.U32 R3, R4 ;  /* 0x0000000400037245 */ /* 0x020fe20000201000 */
[----:B------:R-:W-:Y:S01]  /*05d0*/  ULDC UR4, c[0x0][0x154] ;  /* 0x0000550000047ab9 */ /* 0x000fe20000000800 */
[----:B------:R-:W-:Y:S01]  /*05e0*/  VOTEU.ALL UP1, P0 ;  /* 0x00000000003f7886 */ /* 0x000fe20000020000 */
[----:B------:R-:W0:Y:S01]  /*05f0*/  F2I.U32.TRUNC.NTZ R9, R9 ;  /* 0x0000000900097305 */ /* 0x000e22000020f000 */
[----:B------:R-:W-:Y:S01]  /*0600*/  IMAD.IADD R7, R0, 0x1, -R7 ;  /* 0x0000000100077824 */ /* 0x000fe200078e0a07 */
[----:B------:R-:W1:Y:S01]  /*0610*/  @!UP0 S2UR UR7, SR_CgaCtaId ;  /* 0x00000000000789c3 */ /* 0x000e620000008800 */
[----:B------:R-:W-:Y:S01]  /*0620*/  FMUL R12, R3, UR4 ;  /* 0x00000004030c7c20 */ /* 0x000fe20008400000 */
[----:B------:R-:W-:Y:S01]  /*0630*/  UMOV UR4, 0x20 ;  /* 0x0000002000047882 */ /* 0x000fe20000000000 */
[----:B------:R-:W-:Y:S01]  /*0640*/  IMAD R8, R8, 0x4, R7 ;  /* 0x0000000408087824 */ /* 0x000fe200078e0207 */
[----:B------:R-:W-:Y:S01]  /*0650*/  @!UP0 UMOV UR6, 0x400 ;  /* 0x0000040000068882 */ /* 0x000fe20000000000 */
[----:B------:R-:W-:-:S04]  /*0660*/  @!UP0 UIADD3 UR4, -UR4, 0x100000, URZ ;  /* 0x0010000004048890 */ /* 0x000fc8000fffe13f */
[----:B------:R-:W-:Y:S02]  /*0670*/  @!UP0 USHF.L.U32 UR5, UR4, 0xb, URZ ;  /* 0x0000000b04058899 */ /* 0x000fe4000800063f */
[----:B------:R-:W-:Y:S01]  /*0680*/  @!UP0 USHF.L.U32 UR4, UR4, 0x1, URZ ;  /* 0x0000000104048899 */ /* 0x000fe2000800063f */
[----:B---3--:R-:W-:Y:S01]  /*0690*/  ISETP.EQ.U32.AND P2, PT, R13, 0x1, PT ;  /* 0x000000010d00780c */ /* 0x008fe20003f42070 */
[----:B------:R-:W3:Y:S01]  /*06a0*/  F2I.U32.TRUNC.NTZ R12, R12 ;  /* 0x0000000c000c7305 */ /* 0x000ee2000020f000 */
[----:B------:R-:W-:Y:S01]  /*06b0*/  LEA.HI R0, R8, R8, RZ, 0x1 ;  /* 0x0000000808007211 */ /* 0x000fe200078f08ff */
[----:B------:R-:W5:Y:S03]  /*06c0*/  LDC R7, c[0x0][0x148] ;  /* 0x00005200ff077b82 */ /* 0x000f660000000800 */
[----:B------:R-:W-:Y:S01]  /*06d0*/  LOP3.LUT R11, R0, 0xfffffffe, RZ, 0xc0, !PT ;  /* 0xfffffffe000b7812 */ /* 0x000fe200078ec0ff */
[----:B0-----:R-:W-:Y:S01]  /*06e0*/  IMAD.MOV R15, RZ, RZ, -R9 ;  /* 0x000000ffff0f7224 */ /* 0x001fe200078e0a09 */
[----:B------:R-:W-:-:S03]  /*06f0*/  SHF.R.S32.HI R9, RZ, 0x1f, R2 ;  /* 0x0000001fff097819 */ /* 0x000fc60000011402 */
[----:B--2---:R-:W-:Y:S01]  /*0700*/  IMAD R3, R10, R15, UR8 ;  /* 0x000000080a037e24 */ /* 0x004fe2000f8e020f */
[----:B------:R-:W-:Y:S01]  /*0710*/  LEA.HI R9, R9, R2, RZ, 0x2 ;  /* 0x0000000209097211 */ /* 0x000fe200078f10ff */
[C---:B------:R-:W-:Y:S02]  /*0720*/  IMAD.IADD R0, R8.reuse, 0x1, -R11 ;  /* 0x0000000108007824 */ /* 0x040fe400078e0a0b */
[----:B------:R-:W-:Y:S01]  /*0730*/  IMAD.SHL.U32 R11, R8, 0x4, RZ ;  /* 0x00000004080b7824 */ /* 0x000fe200078e00ff */
[----:B------:R-:W-:Y:S01]  /*0740*/  LOP3.LUT R9, R9, 0xfffffffc, RZ, 0xc0, !PT ;  /* 0xfffffffc09097812 */ /* 0x000fe200078ec0ff */
[----:B---3--:R-:W-:Y:S01]  /*0750*/  IMAD.MOV R24, RZ, RZ, -R12 ;  /* 0x000000ffff187224 */ /* 0x008fe200078e0a0c */
[----:B------:R-:W-:Y:S01]  /*0760*/  ISETP.NE.AND P4, PT, R0, R3, PT ;  /* 0x000000030000720c */ /* 0x000fe20003f85270 */
[----:B-1----:R-:W-:Y:S01]  /*0770*/  @!UP0 ULEA UR6, UR7, UR6, 0x18 ;  /* 0x0000000607068291 */ /* 0x002fe2000f8ec03f */
[----:B------:R-:W-:Y:S01]  /*0780*/  LOP3.LUT R22, R8, 0xc, R11, 0x78, !PT ;  /* 0x0000000c08167812 */ /* 0x000fe200078e780b */
[----:B------:R-:W-:Y:S01]  /*0790*/  IMAD.IADD R0, R2, 0x1, -R9 ;  /* 0x0000000102007824 */ /* 0x000fe200078e0a09 */
[----:B------:R-:W-:Y:S01]  /*07a0*/  VOTEU.ALL UP0, P0 ;  /* 0x00000000003f7886 */ /* 0x000fe20000000000 */
[----:B------:R-:W-:Y:S01]  /*07b0*/  LOP3.LUT P0, RZ, R6, 0x7, RZ, 0xc0, !PT ;  /* 0x0000000706ff7812 */ /* 0x000fe2000780c0ff */
[----:B------:R-:W-:-:S02]  /*07c0*/  VIADD R6, R5, 0xffffffff ;  /* 0xffffffff05067836 */ /* 0x000fc40000000000 */
[----:B------:R-:W-:Y:S01]  /*07d0*/  ISETP.NE.AND P1, PT, R0, 0x3, PT ;  /* 0x000000030000780c */ /* 0x000fe20003f25270 */
[----:B-----5:R-:W-:Y:S01]  /*07e0*/  IMAD R9, R7, R24, R4 ;  /* 0x0000001807097224 */ /* 0x020fe200078e0204 */
[----:B------:R-:W-:Y:S02]  /*07f0*/  ISETP.LT.U32.AND P0, PT, R22, 0x2, !P0 ;  /* 0x000000021600780c */ /* 0x000fe40004701070 */
[----:B------:R-:W-:Y:S01]  /*0800*/  ISETP.EQ.OR P1, PT, R0, RZ, !P1 ;  /* 0x000000ff0000720c */ /* 0x000fe20004f22670 */
[----:B------:R-:W0:Y:S02]  /*0810*/  FENCE.VIEW.ASYNC.S ;  /* 0x00000000000073c6 */ /* 0x000e240000000000 */
[----:B0-----:R0:W1:Y:S01]  /*0820*/  @!UP0 SYNCS.EXCH.64 URZ, [UR6+0xd0], UR4 ;  /* 0x0000d004063f85b2 */ /* 0x0010620008000100 */
[----:B------:R-:W-:Y:S02]  /*0830*/  @P4 LEA.HI R2, R22, R22, RZ, 0x1 ;  /* 0x0000001616024211 */ /* 0x000fe400078f08ff */
[----:B------:R-:W-:-:S02]  /*0840*/  ISETP.EQ.AND P1, PT, R5, RZ, P1 ;  /* 0x000000ff0500720c */ /* 0x000fc40000f22270 */
[----:B------:R-:W-:Y:S02]  /*0850*/  @P4 SHF.R.S32.HI R2, RZ, 0x1, R2 ;  /* 0x00000001ff024819 */ /* 0x000fe40000011402 */
[----:B------:R-:W-:Y:S02]  /*0860*/  ISETP.GE.U32.AND P6, PT, R6, 0x2, PT ;  /* 0x000000020600780c */ /* 0x000fe40003fc6070 */
[----:B------:R-:W-:Y:S02]  /*0870*/  @P4 ISETP.NE.AND P5, PT, R2, R9, PT ;  /* 0x000000090200420c */ /* 0x000fe40003fa5270 */
[----:B------:R-:W-:Y:S02]  /*0880*/  SEL R2, RZ, 0x1, !P0 ;  /* 0x00000001ff027807 */ /* 0x000fe40004000000 */
[----:B------:R-:W-:Y:S02]  /*0890*/  @P4 SEL R23, RZ, 0x1, P5 ;  /* 0x00000001ff174807 */ /* 0x000fe40002800000 */
[----:B------:R-:W-:Y:S01]  /*08a0*/  SEL R19, RZ, 0x1, !P1 ;  /* 0x00000001ff137807 */ /* 0x000fe20004800000 */
[----:B------:R0:W2:Y:S01]  /*08b0*/  @!UP1 SYNCS.EXCH.64 URZ, [UR6+0xd8], UR4 ;  /* 0x0000d804063f95b2 */ /* 0x0000a20008000100 */
[----:B------:R-:W-:Y:S01]  /*08c0*/  LOP3.LUT R23, R23, R2, RZ, 0xc0, !PT ;  /* 0x0000000217177212 */ /* 0x000fe200078ec0ff */
[----:B------:R-:W-:Y:S01]  /*08d0*/  NOP ;  /* 0x0000000000007918 */ /* 0x000fe20000000000 */
[----:B------:R-:W-:Y:S01]  /*08e0*/  SEL R19, R19, 0x2, P6 ;  /* 0x0000000213137807 */ /* 0x000fe20003000000 */
[----:B------:R-:W-:Y:S06]  /*08f0*/  @!P2 BRA `(.L_x_4) ;  /* 0x000000000008a947 */ /* 0x000fec0003800000 */
[----:B-12-4-:R-:W-:Y:S01]  /*0900*/  UCGABAR_ARV ;  /* 0x00000000000079c7 */ /* 0x016fe20008000000 */
[----:B------:R-:W-:Y:S05]  /*0910*/  BRA `(.L_x_5) ;  /* 0x0000000000047947 */ /* 0x000fea0003800000 */
.L_x_4:
[----:B-12-4-:R-:W-:Y:S01]  /*0920*/  NOP ;  /* 0x0000000000007918 */ /* 0x016fe20000000000 */
.L_x_5:
[----:B------:R-:W1:Y:S01]  /*0930*/  LDC R2, c[0x0][0x65c] ;  /* 0x00019700ff027b82 */ /* 0x000e620000000800 */
[----:B------:R-:W-:Y:S01]  /*0940*/  LOP3.LUT R5, R5, 0xffffffdf, RZ, 0xc0, !PT ;  /* 0xffffffdf05057812 */ /* 0x000fe200078ec0ff */
[----:B------:R-:W-:Y:S02]  /*0950*/  IMAD.U32 R8, RZ, RZ, UR8 ;  /* 0x00000008ff087e24 */ /* 0x000fe4000f8e00ff */
[----:B------:R-:W-:Y:S01]  /*0960*/  IMAD.MOV.U32 R9, RZ, RZ, RZ ;  /* 0x000000ffff097224 */ /* 0x000fe200078e00ff */
[----:B-1----:R-:W-:-:S13]  /*0970*/  ISETP.NE.AND P1, PT, R2, 0x1, PT ;  /* 0x000000010200780c */ /* 0x002fda0003f25270 */
[----:B------:R-:W1:Y:S01]  /*0980*/  @P1 LDC R17, c[0x0][0x10] ;  /* 0x00000400ff111b82 */ /* 0x000e620000000800 */
[----:B------:R-:W-:Y:S01]  /*0990*/  @P1 LOP3.LUT R5, R5, 0x20, RZ, 0xfc, !PT ;  /* 0x0000002005051812 */ /* 0x000fe200078efcff */
[----:B------:R-:W-:Y:S02]  /*09a0*/  @P1 IMAD.MOV.U32 R5, RZ, RZ, RZ ;  /* 0x000000ffff051224 */ /* 0x000fe400078e00ff */
[----:B------:R-:W-:-:S04]  /*09b0*/  @P1 IMAD.MOV.U32 R13, RZ, RZ, RZ ;  /* 0x000000ffff0d1224 */ /* 0x000fc800078e00ff */
[----:B------:R-:W2:Y:S01]  /*09c0*/  @!P1 LDC R11, c[0x0][0xc] ;  /* 0x00000300ff0b9b82 */ /* 0x000ea20000000800 */
[----:B-1----:R-:W-:-:S04]  /*09d0*/  @P1 IMAD.WIDE.U32 R16, R17, UR8, R4 ;  /* 0x0000000811101c25 */ /* 0x002fc8000f8e0004 */
[----:B------:R-:W-:Y:S02]  /*09e0*/  @P1 IMAD.IADD R17, R17, 0x1, R13 ;  /* 0x0000000111111824 */ /* 0x000fe400078e020d */
[----:B--2---:R-:W-:-:S04]  /*09f0*/  @!P1 IMAD.WIDE.U32 R8, R4, R11, R8 ;  /* 0x0000000b04089225 */ /* 0x004fc800078e0008 */
[----:B------:R-:W-:Y:S02]  /*0a00*/  @!P1 IMAD.MOV.U32 R16, RZ, RZ, R8 ;  /* 0x000000ffff109224 */ /* 0x000fe400078e0008 */
[----:B------:R-:W-:Y:S01]  /*0a10*/  @!P1 IMAD.MOV.U32 R17, RZ, RZ, R9 ;  /* 0x000000ffff119224 */ /* 0x000fe200078e0009 */
[----:B------:R-:W-:Y:S06]  /*0a20*/  @!P2 BRA `(.L_x_6) ;  /* 0x00000000000ca947 */ /* 0x000fec0003800000 */
[----:B------:R-:W-:Y:S01]  /*0a30*/  UCGABAR_WAIT ;  /* 0x0000000000007dc7 */ /* 0x000fe20008000000 */
[----:B------:R-:W-:Y:S01]  /*0a40*/  CCTL.IVALL ;  /* 0x00000000ff00798f */ /* 0x000fe20002000000 */
[----:B------:R-:W-:Y:S05]  /*0a50*/  BRA `(.L_x_7) ;  /* 0x0000000000047947 */ /* 0x000fea0003800000 */
.L_x_6:
[----:B------:R-:W-:Y:S06]  /*0a60*/  BAR.SYNC.DEFER_BLOCKING 0x0 ;  /* 0x0000000000007b1d */ /* 0x000fec0000010000 */
.L_x_7:
[----:B------:R-:W-:Y:S05]  /*0a70*/  @!P3 BRA `(.L_x_8) ;  /* 0x000000740050b947 */ /* 0x000fea0003800000 */
[----:B------:R-:W-:-:S13]  /*0a80*/  ISETP.GT.U32.AND P0, PT, R6, 0x1, PT ;  /* 0x000000010600780c */ /* 0x000fda0003f04070 */
[----:B0-----:R-:W-:Y:S05]  /*0a90*/  @P0 EXIT ;  /* 0x000000000000094d */ /* 0x001fea0003800000 */
[----:B------:R-:W-:Y:S01]  /*0aa0*/  ULDC.64 UR4, c[0x0][0x650] ;  /* 0x0001940000047ab9 */ /* 0x000fe20000000a00 */
[----:B------:R-:W-:Y:S01]  /*0ab0*/  PRMT R0, RZ, 0x7610, R0 ;  /* 0x00007610ff007816 */ /* 0x000fe20000000000 */
[----:B------:R-:W-:Y:S01]  /*0ac0*/  IMAD.MOV.U32 R129, RZ, RZ, -0x1 ;  /* 0xffffffffff817424 */ /* 0x000fe200078e00ff */
[----:B------:R-:W-:Y:S01]  /*0ad0*/  ISETP.GE.U32.AND P0, PT, R16, UR4, PT ;  /* 0x0000000410007c0c */ /* 0x000fe2000bf06070 */
[----:B------:R-:W-:Y:S02]  /*0ae0*/  IMAD.MOV.U32 R128, RZ, RZ, -0x1 ;  /* 0xffffffffff807424 */ /* 0x000fe400078e00ff */
[----:B------:R-:W-:Y:S01]  /*0af0*/  IMAD.MOV.U32 R127, RZ, RZ, -0x1 ;  /* 0xffffffffff7f7424 */ /* 0x000fe200078e00ff */
[----:B------:R-:W-:-:S13]  /*0b00*/  ISETP.GE.U32.AND.EX P0, PT, R17, UR5, PT, P0 ;  /* 0x0000000511007c0c */ /* 0x000fda000bf06100 */
[----:B------:R-:W-:Y:S05]  /*0b10*/  @P0 BRA `(.L_x_9) ;  /* 0x0000000400280947 */ /* 0x000fea0003800000 */
[----:B------:R-:W0:Y:S01]  /*0b20*/  LDC.64 R20, c[0x0][0x628] ;  /* 0x00018a00ff147b82 */ /* 0x000e220000000a00 */
[----:B------:R-:W-:Y:S02]  /*0b30*/  IMAD.MOV.U32 R8, RZ, RZ, R16 ;  /* 0x000000ffff087224 */ /* 0x000fe400078e0010 */
[----:B------:R-:W-:-:S05]  /*0b40*/  IMAD.MOV.U32 R9, RZ, RZ, R17 ;  /* 0x000000ffff097224 */ /* 0x000fca00078e0011 */
[----:B------:R-:W1:Y:S08]  /*0b50*/  LDC R0, c[0x0][0x630] ;  /* 0x00018c00ff007b82 */ /* 0x000e700000000800 */
[----:B------:R-:W2:Y:S01]  /*0b60*/  LDC.64 R26, c[0x0][0x620] ;  /* 0x00018800ff1a7b82 */ /* 0x000ea20000000a00 */
[----:B0-----:R-:W-:-:S04]  /*0b70*/  ISETP.NE.U32.AND P0, PT, R20, RZ, PT ;  /* 0x000000ff1400720c */ /* 0x001fc80003f05070 */
[----:B------:R-:W-:-:S13]  /*0b80*/  ISETP.NE.AND.EX P0, PT, R21, RZ, PT, P0 ;  /* 0x000000ff1500720c */ /* 0x000fda0003f05300 */
[----:B-12---:R-:W-:Y:S05]  /*0b90*/  @!P0 BRA `(.L_x_10) ;  /* 0x0000000000288947 */ /* 0x006fea0003800000 */
[----:B------:R-:W0:Y:S02]  /*0ba0*/  LDC R13, c[0x0][0x634] ;  /* 0x00018d00ff0d7b82 */ /* 0x000e240000000800 */
[----:B0-----:R-:W-:-:S05]  /*0bb0*/  IADD3 R13, P0, R16, R13, RZ ;  /* 0x0000000d100d7210 */ /* 0x001fca0007f1e0ff */
[----:B------:R-:W-:-:S04]  /*0bc0*/  IMAD.X R15, RZ, RZ, R17, P0 ;  /* 0x000000ffff0f7224 */ /* 0x000fc800000e0611 */
[----:B------:R-:W-:-:S04]  /*0bd0*/  IMAD.WIDE.U32 R8, R15, R20, RZ ;  /* 0x000000140f087225 */ /* 0x000fc800078e00ff */
[----:B------:R-:W-:-:S04]  /*0be0*/  IMAD.WIDE.U32 R10, P0, R13, R21, R8 ;  /* 0x000000150d0a7225 */ /* 0x000fc80007800008 */
[----:B------:R-:W-:-:S04]  /*0bf0*/  IMAD.WIDE.U32 R8, R13, R20, RZ ;  /* 0x000000140d087225 */ /* 0x000fc800078e00ff */
[----:B------:R-:W-:Y:S01]  /*0c00*/  IMAD.X R13, RZ, RZ, RZ, P0 ;  /* 0x000000ffff0d7224 */ /* 0x000fe200000e06ff */
[----:B------:R-:W-:Y:S01]  /*0c10*/  IADD3 RZ, P0, R9, R10, RZ ;  /* 0x0000000a09ff7210 */ /* 0x000fe20007f1e0ff */
[----:B------:R-:W-:-:S04]  /*0c20*/  IMAD.MOV.U32 R12, RZ, RZ, R11 ;  /* 0x000000ffff0c7224 */ /* 0x000fc800078e000b */
[----:B------:R-:W-:-:S08]  /*0c30*/  IMAD.WIDE.U32.X R8, R15, R21, R12, P0 ;  /* 0x000000150f087225 */ /* 0x000fd000000e040c */
.L_x_10:
[----:B------:R-:W0:Y:S01]  /*0c40*/  LDC.64 R20, c[0x0][0x640] ;  /* 0x00019000ff147b82 */ /* 0x000e220000000a00 */
[--C-:B------:R-:W-:Y:S01]  /*0c50*/  SHF.R.U64 R127, R8, R0, R9.reuse ;  /* 0x00000000087f7219 */ /* 0x100fe20000001209 */
[----:B------:R-:W-:Y:S01]  /*0c60*/  IMAD R28, R7, R24, R4 ;  /* 0x00000018071c7224 */ /* 0x000fe200078e0204 */
[----:B------:R-:W-:Y:S01]  /*0c70*/  SHF.R.U32.HI R0, RZ, R0, R9 ;  /* 0x00000000ff007219 */ /* 0x000fe20000011609 */
[----:B------:R-:W-:Y:S01]  /*0c80*/  IMAD.MOV.U32 R25, RZ, RZ, 0x1 ;  /* 0x00000001ff197424 */ /* 0x000fe200078e00ff */
[----:B------:R-:W-:-:S03]  /*0c90*/  IADD3 R5, P0, RZ, -R127, RZ ;  /* 0x8000007fff057210 */ /* 0x000fc60007f1e0ff */
[----:B------:R-:W1:Y:S02]  /*0ca0*/  LDC R6, c[0x0][0x618] ;  /* 0x00018600ff067b82 */ /* 0x000e640000000800 */
[----:B------:R-:W-:-:S04]  /*0cb0*/  IMAD.X R9, RZ, RZ, ~R0, P0 ;  /* 0x000000ffff097224 */ /* 0x000fc800000e0e00 */
[-C--:B------:R-:W-:Y:S02]  /*0cc0*/  IMAD R0, R9, R26.reuse, RZ ;  /* 0x0000001a09007224 */ /* 0x080fe400078e02ff */
[----:B------:R-:W2:Y:S01]  /*0cd0*/  LDC R11, c[0x0][0x608] ;  /* 0x00018200ff0b7b82 */ /* 0x000ea20000000800 */
[----:B------:R-:W-:-:S04]  /*0ce0*/  IMAD.WIDE.U32 R8, R5, R26, R16 ;  /* 0x0000001a05087225 */ /* 0x000fc800078e0010 */
[----:B------:R-:W-:-:S03]  /*0cf0*/  IMAD R5, R5, R27, R0 ;  /* 0x0000001b05057224 */ /* 0x000fc600078e0200 */
[----:B------:R-:W3:Y:S01]  /*0d00*/  LDC R12, c[0x0][0x658] ;  /* 0x00019600ff0c7b82 */ /* 0x000ee20000000800 */
[----:B0-----:R-:W-:Y:S01]  /*0d10*/  ISETP.NE.U32.AND P0, PT, R20, RZ, PT ;  /* 0x000000ff1400720c */ /* 0x001fe20003f05070 */
[----:B------:R-:W-:Y:S02]  /*0d20*/  IMAD.IADD R5, R9, 0x1, R5 ;  /* 0x0000000109057824 */ /* 0x000fe400078e0205 */
[----:B------:R-:W-:Y:S01]  /*0d30*/  IMAD.MOV.U32 R9, RZ, RZ, -0x1 ;  /* 0xffffffffff097424 */ /* 0x000fe200078e00ff */
[----:B------:R-:W-:-:S03]  /*0d40*/  ISETP.NE.AND.EX P0, PT, R21, RZ, PT, P0 ;  /* 0x000000ff1500720c */ /* 0x000fc60003f05300 */
[----:B------:R-:W0:Y:S01]  /*0d50*/  LDC R15, c[0x0][0x600] ;  /* 0x00018000ff0f7b82 */ /* 0x000e220000000800 */
[-CC-:B-1----:R-:W-:Y:S02]  /*0d60*/  SHF.R.U64 R13, R8, R6.reuse, R5.reuse ;  /* 0x00000006080d7219 */ /* 0x182fe40000001205 */
[----:B------:R-:W-:-:S05]  /*0d70*/  SHF.R.U32.HI R0, RZ, R6, R5 ;  /* 0x00000006ff007219 */ /* 0x000fca0000011605 */
[----:B------:R-:W1:Y:S01]  /*0d80*/  LDC R14, c[0x0][0x648] ;  /* 0x00019200ff0e7b82 */ /* 0x000e620000000800 */
[-CC-:B--2---:R-:W-:Y:S02]  /*0d90*/  SHF.R.U64 R29, R13, R11.reuse, R0.reuse ;  /* 0x0000000b0d1d7219 */ /* 0x184fe40000001200 */
[----:B------:R-:W-:-:S05]  /*0da0*/  SHF.R.U32.HI R5, RZ, R11, R0 ;  /* 0x0000000bff057219 */ /* 0x000fca0000011600 */
[----:B------:R-:W2:Y:S01]  /*0db0*/  LDC R26, c[0x0][0x638] ;  /* 0x00018e00ff1a7b82 */ /* 0x000ea20000000800 */
[-CC-:B---3--:R-:W-:Y:S02]  /*0dc0*/  SHF.R.U64 R24, R29, R12.reuse, R5.reuse ;  /* 0x0000000c1d187219 */ /* 0x188fe40000001205 */
[-C--:B------:R-:W-:Y:S02]  /*0dd0*/  SHF.L.U32 R0, R9, R12.reuse, RZ ;  /* 0x0000000c09007219 */ /* 0x080fe400000006ff */
[----:B------:R-:W-:Y:S01]  /*0de0*/  SHF.R.U32.HI R5, RZ, R12, R5 ;  /* 0x0000000cff057219 */ /* 0x000fe20000011605 */
[----:B------:R-:W-:Y:S01]  /*0df0*/  IMAD.MOV.U32 R4, RZ, RZ, R24 ;  /* 0x000000ffff047224 */ /* 0x000fe200078e0018 */
[----:B------:R-:W-:Y:S01]  /*0e00*/  LOP3.LUT R10, RZ, R0, RZ, 0x33, !PT ;  /* 0x00000000ff0a7212 */ /* 0x000fe200078e33ff */
[----:B------:R-:W3:Y:S01]  /*0e10*/  LDC R27, c[0x0][0x610] ;  /* 0x00018400ff1b7b82 */ /* 0x000ee20000000800 */
[----:B------:R-:W-:Y:S05]  /*0e20*/  @!P0 BRA `(.L_x_11) ;  /* 0x0000000000288947 */ /* 0x000fea0003800000 */
[----:B------:R-:W4:Y:S02]  /*0e30*/  LDC R9, c[0x0][0x64c] ;  /* 0x00019300ff097b82 */ /* 0x000f240000000800 */
[----:B----4-:R-:W-:-:S05]  /*0e40*/  IADD3 R9, P0, R24, R9, RZ ;  /* 0x0000000918097210 */ /* 0x010fca0007f1e0ff */
        /* <DEDUP_REMOVED lines=8> */
.L_x_11:
[----:B-1----:R-:W-:Y:S01]  /*0ed0*/  SHF.R.U64 R4, R4, R14, R5 ;  /* 0x0000000e04047219 */ /* 0x002fe20000001205 */
[----:B0-----:R-:W-:Y:S01]  /*0ee0*/  VIADD R6, R15, 0xffffffff ;  /* 0xffffffff0f067836 */ /* 0x001fe20000000000 */
[----:B------:R-:W-:Y:S02]  /*0ef0*/  SHF.L.U32 R0, R25, R12, RZ ;  /* 0x0000000c19007219 */ /* 0x000fe400000006ff */
[----:B------:R-:W-:Y:S01]  /*0f00*/  LOP3.LUT R5, R29, R10, RZ, 0xc0, !PT ;  /* 0x0000000a1d057212 */ /* 0x000fe200078ec0ff */
[----:B------:R-:W-:Y:S01]  /*0f10*/  IMAD.MOV R7, RZ, RZ, -R4 ;  /* 0x000000ffff077224 */ /* 0x000fe200078e0a04 */
[----:B------:R-:W-:Y:S02]  /*0f20*/  SEL R3, R3, R28, !P1 ;  /* 0x0000001c03037207 */ /* 0x000fe40004800000 */
[----:B------:R-:W-:Y:S01]  /*0f30*/  LOP3.LUT R6, R13, R6, RZ, 0xc0, !PT ;  /* 0x000000060d067212 */ /* 0x000fe200078ec0ff */
[----:B------:R-:W-:Y:S02]  /*0f40*/  IMAD R4, R0, R4, R5 ;  /* 0x0000000400047224 */ /* 0x000fe400078e0205 */
[----:B--2---:R-:W-:-:S02]  /*0f50*/  IMAD R0, R7, R26, R24 ;  /* 0x0000001a07007224 */ /* 0x004fc400078e0218 */
[----:B---3--:R-:W-:Y:S02]  /*0f60*/  IMAD R3, R4, R27, R3 ;  /* 0x0000001b04037224 */ /* 0x008fe400078e0203 */
[----:B------:R-:W-:Y:S02]  /*0f70*/  IMAD.MOV.U32 R5, RZ, RZ, 0x1 ;  /* 0x00000001ff057424 */ /* 0x000fe400078e00ff */
[----:B------:R-:W-:-:S03]  /*0f80*/  IMAD R4, R0, R15, R6 ;  /* 0x0000000f00047224 */ /* 0x000fc600078e0206 */
[----:B------:R-:W-:Y:S02]  /*0f90*/  PRMT R0, R5, 0x7610, R0 ;  /* 0x0000761005007816 */ /* 0x000fe40000000000 */
[----:B------:R-:W-:Y:S02]  /*0fa0*/  SEL R128, R4, R3, !P1 ;  /* 0x0000000304807207 */ /* 0x000fe40004800000 */
[----:B------:R-:W-:-:S07]  /*0fb0*/  SEL R129, R3, R4, !P1 ;  /* 0x0000000403817207 */ /* 0x000fce0004800000 */
.L_x_9:
[----:B------:R-:W-:-:S08]  /*0fc0*/  NOP ;  /* 0x0000000000007918 */ /* 0x000fd00000000000 */
[----:B------:R-:W0:Y:S02]  /*0fd0*/  USETMAXREG.TRY_ALLOC.CTAPOOL UP0, 0xe8 ;  /* 0x000000e8000079c8 */ /* 0x000e240008000600 */
[----:B0-----:R-:W-:-:S13]  /*0fe0*/  PLOP3.LUT P0, PT, PT, PT, UP0, 0x80, 0x0 ;  /* 0x000000000000781c */ /* 0x001fda0003f0f008 */
[----:B------:R-:W-:Y:S05]  /*0ff0*/  @!P0 BRA `(.L_x_9) ;  /* 0xfffffffc00f08947 */ /* 0x000fea000383ffff */
[----:B------:R-:W-:Y:S01]  /*1000*/  ULDC.64 UR4, c[0x0][0x598] ;  /* 0x0001660000047ab9 */ /* 0x000fe20000000a00 */
[----:B------:R-:W-:Y:S01]  /*1010*/  ULDC.64 UR36, c[0x0][0x208] ;  /* 0x0000820000247ab9 */ /* 0x000fe20000000a00 */
[----:B------:R-:W-:-:S04]  /*1020*/  ISETP.NE.U32.AND P0, PT, RZ, UR4, PT ;  /* 0x00000004ff007c0c */ /* 0x000fc8000bf05070 */
[----:B------:R-:W-:-:S13]  /*1030*/  ISETP.NE.AND.EX P0, PT, RZ, UR5, PT, P0 ;  /* 0x00000005ff007c0c */ /* 0x000fda000bf05300 */
[----:B------:R-:W-:Y:S05]  /*1040*/  @!P0 BRA `(.L_x_12) ;  /* 0x00000000001c8947 */ /* 0x000fea0003800000 */
[----:B------:R-:W0:Y:S02]  /*1050*/  LDC.64 R4, c[0x0][0x598] ;  /* 0x00016600ff047b82 */ /* 0x000e240000000a00 */
[----:B0-----:R-:W2:Y:S02]  /*1060*/  LDG.E.64 R4, desc[UR36][R4.64] ;  /* 0x0000002404047981 */ /* 0x001ea4000c1e1b00 */
[----:B--2---:R-:W-:-:S04]  /*1070*/  ISETP.NE.U32.AND P0, PT, R4, RZ, PT ;  /* 0x000000ff0400720c */ /* 0x004fc80003f05070 */
[----:B------:R-:W-:-:S13]  /*1080*/  ISETP.NE.AND.EX P0, PT, R5, RZ, PT, P0 ;  /* 0x000000ff0500720c */ /* 0x000fda0003f05300 */
[----:B------:R-:W-:Y:S05]  /*1090*/  @!P0 BRA `(.L_x_12) ;  /* 0x0000000000088947 */ /* 0x000fea0003800000 */
[----:B------:R0:W5:Y:S01]  /*10a0*/  LD.E R120, desc[UR36][R4.64] ;  /* 0x0000002404787980 */ /* 0x000162000c101900 */
[----:B------:R-:W-:Y:S05]  /*10b0*/  BRA `(.L_x_13) ;  /* 0x0000000000247947 */ /* 0x000fea0003800000 */
.L_x_12:
[----:B------:R-:W-:Y:S02]  /*10c0*/  ULDC.64 UR4, c[0x0][0x588] ;  /* 0x0001620000047ab9 */ /* 0x000fe40000000a00 */
[----:B------:R-:W-:-:S04]  /*10d0*/  ISETP.NE.U32.AND P0, PT, RZ, UR4, PT ;  /* 0x00000004ff007c0c */ /* 0x000fc8000bf05070 */
[----:B------:R-:W-:-:S13]  /*10e0*/  ISETP.NE.AND.EX P0, PT, RZ, UR5, PT, P0 ;  /* 0x00000005ff007c0c */ /* 0x000fda000bf05300 */
[----:B------:R-:W-:Y:S05]  /*10f0*/  @!P0 BRA `(.L_x_14) ;  /* 0x00000000000c8947 */ /* 0x000fea0003800000 */
[----:B------:R-:W0:Y:S02]  /*1100*/  LDC.64 R120, c[0x0][0x588] ;  /* 0x00016200ff787b82 */ /* 0x000e240000000a00 */
[----:B0-----:R1:W5:Y:S01]  /*1110*/  LDG.E R120, desc[UR36][R120.64] ;  /* 0x0000002478787981 */ /* 0x001362000c1e1900 */
[----:B------:R-:W-:Y:S05]  /*1120*/  BRA `(.L_x_13) ;  /* 0x0000000000087947 */ /* 0x000fea0003800000 */
.L_x_14:
[----:B------:R-:W-:Y:S02]  /*1130*/  ULDC UR4, c[0x0][0x580] ;  /* 0x0001600000047ab9 */ /* 0x000fe40000000800 */
[----:B------:R-:W-:-:S07]  /*1140*/  IMAD.U32 R120, RZ, RZ, UR4 ;  /* 0x00000004ff787e24 */ /* 0x000fce000f8e00ff */
.L_x_13:
[----:B------:R-:W-:Y:S02]  /*1150*/  ULDC.64 UR4, c[0x0][0x5a0] ;  /* 0x0001680000047ab9 */ /* 0x000fe40000000a00 */
[----:B------:R-:W-:-:S04]  /*1160*/  ISETP.NE.U32.AND P0, PT, RZ, UR4, PT ;  /* 0x00000004ff007c0c */ /* 0x000fc8000bf05070 */
[----:B------:R-:W-:-:S13]  /*1170*/  ISETP.NE.AND.EX P0, PT, RZ, UR5, PT, P0 ;  /* 0x00000005ff007c0c */ /* 0x000fda000bf05300 */
[----:B------:R-:W-:Y:S05]  /*1180*/  @!P0 BRA `(.L_x_15) ;  /* 0x00000000001c8947 */ /* 0x000fea0003800000 */
[----:B0-----:R-:W0:Y:S02]  /*1190*/  LDC.64 R4, c[0x0][0x5a0] ;  /* 0x00016800ff047b82 */ /* 0x001e240000000a00 */
[----:B0-----:R-:W2:Y:S02]  /*11a0*/  LDG.E.64 R4, desc[UR36][R4.64] ;  /* 0x0000002404047981 */ /* 0x001ea4000c1e1b00 */
[----:B--2---:R-:W-:-:S04]  /*11b0*/  ISETP.NE.U32.AND P0, PT, R4, RZ, PT ;  /* 0x000000ff0400720c */ /* 0x004fc80003f05070 */
[----:B------:R-:W-:-:S13]  /*11c0*/  ISETP.NE.AND.EX P0, PT, R5, RZ, PT, P0 ;  /* 0x000000ff0500720c */ /* 0x000fda0003f05300 */
[----:B------:R-:W-:Y:S05]  /*11d0*/  @!P0 BRA `(.L_x_15) ;  /* 0x0000000000088947 */ /* 0x000fea0003800000 */
[----:B-1----:R0:W5:Y:S01]  /*11e0*/  LD.E R121, desc[UR36][R4.64] ;  /* 0x0000002404797980 */ /* 0x002162000c101900 */
[----:B------:R-:W-:Y:S05]  /*11f0*/  BRA `(.L_x_16) ;  /* 0x0000000000247947 */ /* 0x000fea0003800000 */
.L_x_15:
[----:B------:R-:W-:Y:S02]  /*1200*/  ULDC.64 UR4, c[0x0][0x590] ;  /* 0x0001640000047ab9 */ /* 0x000fe40000000a00 */
[----:B------:R-:W-:-:S04]  /*1210*/  ISETP.NE.U32.AND P0, PT, RZ, UR4, PT ;  /* 0x00000004ff007c0c */ /* 0x000fc8000bf05070 */
[----:B------:R-:W-:-:S13]  /*1220*/  ISETP.NE.AND.EX P0, PT, RZ, UR5, PT, P0 ;  /* 0x00000005ff007c0c */ /* 0x000fda000bf05300 */
[----:B------:R-:W-:Y:S05]  /*1230*/  @!P0 BRA `(.L_x_17) ;  /* 0x00000000000c8947 */ /* 0x000fea0003800000 */
[----:B0-----:R-:W1:Y:S02]  /*1240*/  LDC.64 R4, c[0x0][0x590] ;  /* 0x00016400ff047b82 */ /* 0x001e640000000a00 */
[----:B-1----:R1:W5:Y:S01]  /*1250*/  LDG.E R121, desc[UR36][R4.64] ;  /* 0x0000002404797981 */ /* 0x002362000c1e1900 */
[----:B------:R-:W-:Y:S05]  /*1260*/  BRA `(.L_x_16) ;  /* 0x0000000000087947 */ /* 0x000fea0003800000 */
.L_x_17:
[----:B------:R-:W-:Y:S02]  /*1270*/  ULDC UR4, c[0x0][0x584] ;  /* 0x0001610000047ab9 */ /* 0x000fe40000000800 */
[----:B-1----:R-:W-:-:S07]  /*1280*/  IMAD.U32 R121, RZ, RZ, UR4 ;  /* 0x00000004ff797e24 */ /* 0x002fce000f8e00ff */
.L_x_16:
[----:B------:R-:W-:-:S13]  /*1290*/  LOP3.LUT P0, RZ, R0, 0xff, RZ, 0xc0, !PT ;  /* 0x000000ff00ff7812 */ /* 0x000fda000780c0ff */
[----:B------:R-:W-:Y:S05]  /*12a0*/  @!P0 EXIT ;  /* 0x000000000000894d */ /* 0x000fea0003800000 */
[----:B01----:R-:W0:Y:S01]  /*12b0*/  LDC.64 R4, c[0x0][0x5c8] ;  /* 0x00017200ff047b82 */ /* 0x003e220000000a00 */
[----:B------:R-:W-:Y:S01]  /*12c0*/  ULDC UR4, c[0x0][0x28c] ;  /* 0x0000a30000047ab9 */ /* 0x000fe20000000800 */
[----:B------:R-:W-:Y:S01]  /*12d0*/  UMOV UR38, URZ ;  /* 0x0000003f00267c82 */ /* 0x000fe20008000000 */
[----:B------:R-:W-:Y:S01]  /*12e0*/  UIADD3 UR4, UR4, 0x1f, URZ ;  /* 0x0000001f04047890 */ /* 0x000fe2000fffe03f */
[----:B------:R-:W-:-:S03]  /*12f0*/  UMOV UR39, URZ ;  /* 0x0000003f00277c82 */ /* 0x000fc60008000000 */
[----:B------:R-:W-:-:S04]  /*1300*/  USHF.R.S32.HI UR5, URZ, 0x1f, UR4 ;  /* 0x0000001f3f057899 */ /* 0x000fc80008011404 */
[----:B------:R-:W-:-:S04]  /*1310*/  ULEA.HI UR5, UR5, UR4, URZ, 0x5 ;  /* 0x0000000405057291 */ /* 0x000fc8000f8f283f */
[----:B------:R-:W-:Y:S01]  /*1320*/  USHF.R.S32.HI UR40, URZ, 0x5, UR5 ;  /* 0x000000053f287899 */ /* 0x000fe20008011405 */
[C-C-:B0-----:R-:W-:Y:S01]  /*1330*/  SHF.L.U64.HI R122, R4.reuse, 0x7, R5.reuse ;  /* 0x00000007047a7819 */ /* 0x141fe20000010205 */
[C---:B------:R-:W-:Y:S01]  /*1340*/  IMAD.SHL.U32 R124, R4.reuse, 0x80, RZ ;  /* 0x00000080047c7824 */ /* 0x040fe200078e00ff */
[C---:B------:R-:W-:Y:S01]  /*1350*/  SHF.L.U64.HI R123, R4.reuse, 0x3, R5 ;  /* 0x00000003047b7819 */ /* 0x040fe20000010205 */
[----:B------:R-:W-:-:S08]  /*1360*/  IMAD.SHL.U32 R125, R4, 0x8, RZ ;  /* 0x00000008047d7824 */ /* 0x000fd000078e00ff */
.L_x_73:
[----:B------:R-:W-:Y:S01]  /*1370*/  LOP3.LUT R0, R18, 0x80, RZ, 0xc0, !PT ;  /* 0x0000008012007812 */ /* 0x000fe200078ec0ff */
[----:B------:R-:W0:Y:S01]  /*1380*/  S2UR UR7, SR_CgaCtaId ;  /* 0x00000000000779c3 */ /* 0x000e220000008800 */
[----:B------:R-:W-:Y:S02]  /*1390*/  UMOV UR6, 0x400 ;  /* 0x0000040000067882 */ /* 0x000fe40000000000 */
[----:B------:R-:W-:-:S06]  /*13a0*/  SHF.R.U32.HI R0, RZ, 0x7, R0 ;  /* 0x00000007ff007819 */ /* 0x000fcc0000011600 */
[----:B------:R-:W1:Y:S01]  /*13b0*/  SHFL.IDX PT, R0, R0, RZ, 0x1f ;  /* 0x00001fff00007589 */ /* 0x000e6200000e0000 */
[----:B0-----:R-:W-:Y:S01]  /*13c0*/  ULEA UR42, UR7, UR6, 0x18 ;  /* 0x00000006072a7291 */ /* 0x001fe2000f8ec03f */
[----:B-1----:R-:W-:-:S13]  /*13d0*/  R2UR UR4, R0 ;  /* 0x00000000000472ca */ /* 0x002fda00000e0000 */
[----:B------:R-:W-:-:S04]  /*13e0*/  ULEA.HI UR5, UR4, UR4, URZ, 0x1 ;  /* 0x0000000404057291 */ /* 0x000fc8000f8f083f */
[----:B------:R-:W-:-:S04]  /*13f0*/  ULOP3.LUT UR5, UR5, 0x1ffffe, URZ, 0xc0, !UPT ;  /* 0x001ffffe05057892 */ /* 0x000fc8000f8ec03f */
[----:B------:R-:W-:-:S03]  /*1400*/  UIADD3 UR5, UR4, -UR5, URZ ;  /* 0x8000000504057290 */ /* 0x000fc6000fffe03f */
[----:B------:R-:W-:Y:S01]  /*1410*/  ULDC UR4, c[0x0][0x28c] ;  /* 0x0000a30000047ab9 */ /* 0x000fe20000000800 */
[----:B------:R-:W-:Y:S01]  /*1420*/  ULEA UR5, UR5, UR42, 0xb ;  /* 0x0000002a05057291 */ /* 0x000fe2000f8e583f */
[----:B------:R-:W-:-:S03]  /*1430*/  ISETP.LT.AND P0, PT, RZ, UR4, PT ;  /* 0x00000004ff007c0c */ /* 0x000fc6000bf01270 */
[----:B------:R-:W-:-:S04]  /*1440*/  UIADD3 UR5, UR5, 0x180, URZ ;  /* 0x0000018005057890 */ /* 0x000fc8000fffe03f */
[----:B------:R-:W-:-:S04]  /*1450*/  USHF.R.U32.HI UR5, URZ, 0x4, UR5 ;  /* 0x000000043f057899 */ /* 0x000fc80008011605 */
[----:B------:R-:W-:Y:S02]  /*1460*/  ULOP3.LUT UR41, UR5, 0x3fff, URZ, 0xc0, !UPT ;  /* 0x00003fff05297892 */ /* 0x000fe4000f8ec03f */
[----:B------:R-:W-:Y:S10]  /*1470*/  @P0 BRA `(.L_x_18) ;  /* 0x0000000000400947 */ /* 0x000ff40003800000 */
[----:B------:R-:W-:Y:S01]  /*1480*/  MOV R0, 0x0 ;  /* 0x0000000000007802 */ /* 0x000fe20000000f00 */
[----:B------:R-:W-:Y:S01]  /*1490*/  ULDC.64 UR4, c[0x4][0x68] ;  /* 0x01001a0000047ab9 */ /* 0x000fe20000000a00 */
[----:B------:R-:W-:Y:S01]  /*14a0*/  ULDC.64 UR6, c[0x4][0x8] ;  /* 0x0100020000067ab9 */ /* 0x000fe20000000a00 */
[----:B------:R-:W-:Y:S01]  /*14b0*/  IMAD.U32 R4, RZ, RZ, UR4 ;  /* 0x00000004ff047e24 */ /* 0x000fe2000f8e00ff */
[----:B------:R0:W1:Y:S01]  /*14c0*/  LDC.64 R14, c[0x4][R0] ;  /* 0x01000000000e7b82 */ /* 0x0000620000000a00 */
[----:B------:R-:W-:Y:S01]  /*14d0*/  IMAD.U32 R5, RZ, RZ, UR5 ;  /* 0x00000005ff057e24 */ /* 0x000fe2000f8e00ff */
[----:B------:R-:W-:Y:S01]  /*14e0*/  ULDC.64 UR4, c[0x4][0x70] ;  /* 0x01001c0000047ab9 */ /* 0x000fe20000000a00 */
[----:B------:R-:W-:Y:S02]  /*14f0*/  IMAD.U32 R10, RZ, RZ, UR6 ;  /* 0x00000006ff0a7e24 */ /* 0x000fe4000f8e00ff */
[----:B------:R-:W-:Y:S02]  /*1500*/  IMAD.U32 R6, RZ, RZ, UR4 ;  /* 0x00000004ff067e24 */ /* 0x000fe4000f8e00ff */
[----:B------:R-:W-:-:S02]  /*1510*/  IMAD.U32 R7, RZ, RZ, UR5 ;  /* 0x00000005ff077e24 */ /* 0x000fc4000f8e00ff */
[----:B------:R-:W-:Y:S02]  /*1520*/  IMAD.U32 R11, RZ, RZ, UR7 ;  /* 0x00000007ff0b7e24 */ /* 0x000fe4000f8e00ff */
[----:B------:R-:W-:Y:S02]  /*1530*/  IMAD.MOV.U32 R8, RZ, RZ, 0x1e1 ;  /* 0x000001e1ff087424 */ /* 0x000fe400078e00ff */
[----:B------:R-:W-:Y:S02]  /*1540*/  IMAD.MOV.U32 R12, RZ, RZ, 0x1 ;  /* 0x00000001ff0c7424 */ /* 0x000fe400078e00ff */
[----:B0-----:R-:W-:-:S07]  /*1550*/  IMAD.MOV.U32 R13, RZ, RZ, RZ ;  /* 0x000000ffff0d7224 */ /* 0x001fce00078e00ff */
[----:B------:R-:W-:-:S07]  /*1560*/  LEPC R20, `(.L_x_18) ;  /* 0x000000001014794e */ /* 0x000fce0000000000 */
[----:B-1---5:R-:W-:Y:S05]  /*1570*/  CALL.ABS.NOINC R14 ;  /* 0x000000000e007343 */ /* 0x022fea0003c00000 */
.L_x_18:
[----:B------:R-:W-:-:S04]  /*1580*/  LOP3.LUT R0, R19, 0x1, RZ, 0xfc, !PT ;  /* 0x0000000113007812 */ /* 0x000fc800078efcff */
[----:B------:R-:W-:-:S13]  /*1590*/  ISETP.NE.AND P0, PT, R0, 0x3, PT ;  /* 0x000000030000780c */ /* 0x000fda0003f05270 */
[----:B------:R-:W-:Y:S05]  /*15a0*/  @!P0 BRA `(.L_x_19) ;  /* 0x0000000000048947 */ /* 0x000fea0003800000 */
[----:B------:R-:W-:Y:S01]  /*15b0*/  BPT.TRAP 0x1 ;  /* 0x000000040000795c */ /* 0x000fe20000300000 */
.L_x_19:
[----:B------:R-:W-:Y:S02]  /*15c0*/  IMAD.U32 R3, RZ, RZ, UR39 ;  /* 0x00000027ff037e24 */ /* 0x000fe4000f8e00ff */
[----:B------:R-:W-:-:S03]  /*15d0*/  IMAD.U32 R0, RZ, RZ, UR38 ;  /* 0x00000026ff007e24 */ /* 0x000fc6000f8e00ff */
[----:B------:R-:W-:Y:S02]  /*15e0*/  LEA R3, R3, UR42, 0x3 ;  /* 0x0000002a03037c11 */ /* 0x000fe4000f8e18ff */
[----:B------:R-:W-:-:S04]  /*15f0*/  SHF.L.U32 R0, R0, 0x1f, RZ ;  /* 0x0000001f00007819 */ /* 0x000fc800000006ff */
[----:B------:R0:W1:Y:S01]  /*1600*/  SYNCS.PHASECHK.TRANS64.TRYWAIT P1, [R3+URZ], R0 ;  /* 0x00000000030075a7 */ /* 0x000062000802017f */
[----:B------:R-:W-:Y:S05]  /*1610*/  @!P0 BRA `(.L_x_20) ;  /* 0x0000000000048947 */ /* 0x000fea0003800000 */
[----:B------:R-:W-:Y:S01]  /*1620*/  BPT.TRAP 0x1 ;  /* 0x000000040000795c */ /* 0x000fe20000300000 */
.L_x_20:
[----:B-1----:R-:W-:Y:S05]  /*1630*/  @P1 BRA `(.L_x_21) ;  /* 0x0000000000081947 */ /* 0x002fea0003800000 */
[----:B------:R-:W1:Y:S02]  /*1640*/  SYNCS.PHASECHK.TRANS64.TRYWAIT P1, [R3+URZ], R0 ;  /* 0x00000000030075a7 */ /* 0x000e64000802017f */
[----:B-1----:R-:W-:Y:S05]  /*1650*/  @!P1 BRA `(.L_x_22) ;  /* 0x0000008000e49947 */ /* 0x002fea0003800000 */
.L_x_21:
[----:B------:R-:W-:-:S04]  /*1660*/  UISETP.LT.AND UP0, UPT, UR40, 0x1, UPT ;  /* 0x000000012800788c */ /* 0x000fc8000bf01270 */
[----:B------:R-:W-:-:S06]  /*1670*/  USEL UR4, UR40, 0x1, UP0 ;  /* 0x0000000128047887 */ /* 0x000fcc0008000000 */
[----:B01----:R-:W-:Y:S01]  /*1680*/  IMAD.U32 R0, RZ, RZ, UR4 ;  /* 0x00000004ff007e24 */ /* 0x003fe2000f8e00ff */
[----:B------:R-:W-:Y:S05]  /*1690*/  WARPSYNC.ALL ;  /* 0x0000000000007948 */ /* 0x000fea0003800000 */
[----:B------:R-:W-:-:S04]  /*16a0*/  IADD3 R0, -R0, UR40, RZ ;  /* 0x0000002800007c10 */ /* 0x000fc8000fffe1ff */
[----:B------:R-:W-:Y:S01]  /*16b0*/  ISETP.GE.AND P1, PT, R0, 0x1, PT ;  /* 0x000000010000780c */ /* 0x000fe20003f26270 */
[----:B------:R-:W-:Y:S01]  /*16c0*/  UIADD3 UR4, UR42, 0x30180, URZ ;  /* 0x000301802a047890 */ /* 0x000fe2000fffe03f */
[----:B------:R-:W-:Y:S01]  /*16d0*/  WARPGROUP.ARRIVE ;  /* 0x00000000000079c5 */ /* 0x000fe20000000000 */
[----:B------:R-:W-:Y:S01]  /*16e0*/  UMOV UR9, 0xc0000010 ;  /* 0xc000001000097882 */ /* 0x000fe20000000000 */
[----:B------:R-:W-:Y:S01]  /*16f0*/  UMOV UR11, 0xc0000010 ;  /* 0xc0000010000b7882 */ /* 0x000fe20000000000 */
[----:B------:R-:W-:Y:S01]  /*1700*/  USHF.R.U32.HI UR4, URZ, 0x4, UR4 ;  /* 0x000000043f047899 */ /* 0x000fe20008011604 */
[----:B------:R-:W-:Y:S01]  /*1710*/  UMOV UR13, UR9 ;  /* 0x00000009000d7c82 */ /* 0x000fe20008000000 */
[----:B------:R-:W-:Y:S02]  /*1720*/  UMOV UR15, 0xc0000010 ;  /* 0xc0000010000f7882 */ /* 0x000fe40000000000 */
[----:B------:R-:W-:Y:S02]  /*1730*/  ULOP3.LUT UR5, UR4, 0x3fff, URZ, 0xc0, !UPT ;  /* 0x00003fff04057892 */ /* 0x000fe4000f8ec03f */
[----:B------:R-:W-:-:S02]  /*1740*/  ULOP3.LUT UR4, UR41, 0x10000, URZ, 0xfc, !UPT ;  /* 0x0001000029047892 */ /* 0x000fc4000f8efc3f */
[----:B------:R-:W-:Y:S02]  /*1750*/  ULOP3.LUT UR5, UR5, 0x10000, URZ, 0xfc, !UPT ;  /* 0x0001000005057892 */ /* 0x000fe4000f8efc3f */
[----:B------:R-:W-:Y:S02]  /*1760*/  ULEA UR6, UR39, UR4, 0xa ;  /* 0x0000000427067291 */ /* 0x000fe4000f8e503f */
[----:B------:R-:W-:Y:S01]  /*1770*/  UIMAD UR10, UR39, 0x60, UR5 ;  /* 0x00000060270a78a4 */ /* 0x000fe2000f8e0205 */
[----:B------:R-:W-:Y:S01]  /*1780*/  UMOV UR17, UR9 ;  /* 0x0000000900117c82 */ /* 0x000fe20008000000 */
[----:B------:R-:W-:Y:S02]  /*1790*/  UMOV UR19, 0xc0000010 ;  /* 0xc000001000137882 */ /* 0x000fe40000000000 */
[----:B------:R-:W-:Y:S01]  /*17a0*/  UIADD3 UR14, UR10, 0x20, URZ ;  /* 0x000000200a0e7890 */ /* 0x000fe2000fffe03f */
[----:B------:R-:W-:Y:S01]  /*17b0*/  UMOV UR8, UR6 ;  /* 0x0000000600087c82 */ /* 0x000fe20008000000 */
[----:B------:R-:W-:-:S03]  /*17c0*/  UIADD3 UR18, UR10, 0x40, URZ ;  /* 0x000000400a127890 */ /* 0x000fc6000fffe03f */
[----:B------:R-:W-:Y:S01]  /*17d0*/  IGMMA.64x16x32.S8.S8 R112, gdesc[UR8], RZ, !UPT, gsb0 ;  /* 0x00600000087079f1 */ /* 0x000fe2000c0410ff */
[----:B------:R-:W-:Y:S01]  /*17e0*/  UMOV UR12, UR8 ;  /* 0x00000008000c7c82 */ /* 0x000fe20008000000 */
[----:B------:R-:W-:Y:S01]  /*17f0*/  UMOV UR16, UR8 ;  /* 0x0000000800107c82 */ /* 0x000fe20008000000 */
[----:B------:R-:W-:Y:S01]  /*1800*/  UIADD3 UR7, UR6, 0x100, URZ ;  /* 0x0000010006077890 */ /* 0x000fe2000fffe03f */
[----:B------:R-:W-:Y:S02]  /*1810*/  WARPGROUP.DEPBAR.LE gsb0, 0x0 ;  /* 0x00008000000079c5 */ /* 0x000fe40000010000 */
[----:B------:R-:W-:-:S06]  /*1820*/  WARPGROUP.ARRIVE ;  /* 0x00000000000079c5 */ /* 0x000fcc0000000000 */
[----:B------:R-:W-:Y:S03]  /*1830*/  IGMMA.64x16x32.S8.S8 R80, gdesc[UR12], RZ, !UPT, gsb0 ;  /* 0x006000000c5079f1 */ /* 0x000fe6000c0410ff */
[----:B------:R-:W-:Y:S02]  /*1840*/  WARPGROUP.DEPBAR.LE gsb0, 0x0 ;  /* 0x00008000000079c5 */ /* 0x000fe40000010000 */
[----:B------:R-:W-:-:S06]  /*1850*/  WARPGROUP.ARRIVE ;  /* 0x00000000000079c5 */ /* 0x000fcc0000000000 */
[----:B------:R-:W-:Y:S01]  /*1860*/  IGMMA.64x16x32.S8.S8 R48, gdesc[UR16], RZ, !UPT, gsb0 ;  /* 0x00600000103079f1 */ /* 0x000fe2000c0410ff */
[----:B------:R-:W-:Y:S01]  /*1870*/  UMOV UR16, UR7 ;  /* 0x0000000700107c82 */ /* 0x000fe20008000000 */
[----:B------:R-:W-:Y:S01]  /*1880*/  UMOV UR17, 0xc0000010 ;  /* 0xc000001000117882 */ /* 0x000fe20000000000 */
[----:B------:R-:W-:Y:S01]  /*1890*/  UMOV UR12, UR16 ;  /* 0x00000010000c7c82 */ /* 0x000fe20008000000 */
[----:B------:R-:W-:Y:S01]  /*18a0*/  UMOV UR13, UR17 ;  /* 0x00000011000d7c82 */ /* 0x000fe20008000000 */
[----:B------:R-:W-:Y:S01]  /*18b0*/  UMOV UR8, UR16 ;  /* 0x0000001000087c82 */ /* 0x000fe20008000000 */
[----:B------:R-:W-:Y:S01]  /*18c0*/  UMOV UR9, UR17 ;  /* 0x0000001100097c82 */ /* 0x000fe20008000000 */
[----:B------:R-:W-:Y:S02]  /*18d0*/  UIADD3 UR7, UR6, 0x200, URZ ;  /* 0x0000020006077890 */ /* 0x000fe4000fffe03f */
[----:B------:R-:W-:Y:S01]  /*18e0*/  UIADD3 UR6, UR6, 0x300, URZ ;  /* 0x0000030006067890 */ /* 0x000fe2000fffe03f */
[----:B------:R-:W-:-:S02]  /*18f0*/  WARPGROUP.DEPBAR.LE gsb0, 0x0 ;  /* 0x00008000000079c5 */ /* 0x000fc40000010000 */
[----:B------:R-:W-:-:S06]  /*1900*/  WARPGROUP.ARRIVE ;  /* 0x00000000000079c5 */ /* 0x000fcc0000000000 */
[----:B------:R-:W-:Y:S03]  /*1910*/  IGMMA.64x16x32.S8.S8 R40, gdesc[UR16], RZ, !UPT, gsb0 ;  /* 0x00600000102879f1 */ /* 0x000fe6000c0410ff */
        /* <DEDUP_REMOVED lines=12> */
[----:B------:R-:W-:Y:S02]  /*19e0*/  WARPGROUP.DEPBAR.LE gsb0, 0x0 ;  /* 0x00008000000079c5 */ /* 0x000fe40000010000 */
        /* <DEDUP_REMOVED lines=22> */
[----:B------:R-:W-:Y:S03]  /*1b50*/  IGMMA.64x16x32.S8.S8 R88, gdesc[UR8], RZ, !UPT, gsb0 ;  /* 0x00600000085879f1 */ /* 0x000fe6000c0410ff */
[----:B------:R-:W-:Y:S02]  /*1b60*/  WARPGROUP.DEPBAR.LE gsb0, 0x0 ;  /* 0x00008000000079c5 */ /* 0x000fe40000010000 */
[----:B------:R-:W-:Y:S05]  /*1b70*/  @!P1 BRA `(.L_x_23) ;  /* 0x0000000400bc9947 */ /* 0x000fea0003800000 */
[----:B------:R-:W-:Y:S02]  /*1b80*/  UIADD3 UR6, UR39, 0x1, URZ ;  /* 0x0000000127067890 */ /* 0x000fe4000fffe03f */
[----:B------:R-:W-:Y:S02]  /*1b90*/  IMAD.U32 R3, RZ, RZ, UR39 ;  /* 0x00000027ff037e24 */ /* 0x000fe4000f8e00ff */
[----:B------:R-:W-:-:S04]  /*1ba0*/  UISETP.NE.AND UP0, UPT, UR6, 0xc, UPT ;  /* 0x0000000c0600788c */ /* 0x000fc8000bf05270 */
[----:B------:R-:W-:Y:S02]  /*1bb0*/  USEL UR7, URZ, 0x1, UP0 ;  /* 0x000000013f077887 */ /* 0x000fe40008000000 */
[----:B------:R-:W-:Y:S02]  /*1bc0*/  USEL UR6, UR6, URZ, UP0 ;  /* 0x0000003f06067287 */ /* 0x000fe40008000000 */
[----:B------:R-:W-:-:S06]  /*1bd0*/  ULOP3.LUT UR7, UR38, UR7, URZ, 0x3c, !UPT ;  /* 0x0000000726077292 */ /* 0x000fcc000f8e3c3f */
[----:B------:R-:W-:-:S07]  /*1be0*/  IMAD.U32 R6, RZ, RZ, UR7 ;  /* 0x00000007ff067e24 */ /* 0x000fce000f8e00ff */
.L_x_30:
[----:B------:R-:W-:Y:S05]  /*1bf0*/  @!P0 BRA `(.L_x_24) ;  /* 0x0000000000048947 */ /* 0x000fea0003800000 */
[----:B------:R-:W-:Y:S01]  /*1c00*/  BPT.TRAP 0x1 ;  /* 0x000000040000795c */ /* 0x000fe20000300000 */
.L_x_24:
[----:B------:R-:W0:Y:S01]  /*1c10*/  S2UR UR8, SR_CgaCtaId ;  /* 0x00000000000879c3 */ /* 0x000e220000008800 */
[----:B------:R-:W-:Y:S01]  /*1c20*/  UMOV UR7, 0x400 ;  /* 0x0000040000077882 */ /* 0x000fe20000000000 */
[----:B------:R-:W-:Y:S01]  /*1c30*/  SHF.L.U32 R4, R6, 0x1f, RZ ;  /* 0x0000001f06047819 */ /* 0x000fe200000006ff */
[----:B0-----:R-:W-:-:S04]  /*1c40*/  ULEA UR7, UR8, UR7, 0x18 ;  /* 0x0000000708077291 */ /* 0x001fc8000f8ec03f */
[----:B------:R-:W-:-:S09]  /*1c50*/  ULEA UR8, UR6, UR7, 0x3 ;  /* 0x0000000706087291 */ /* 0x000fd2000f8e183f */
[----:B------:R0:W1:Y:S01]  /*1c60*/  SYNCS.PHASECHK.TRANS64.TRYWAIT P1, [UR8], R4 ;  /* 0x00000004ff0075a7 */ /* 0x0000620008020148 */
[----:B------:R-:W-:Y:S05]  /*1c70*/  @!P0 BRA `(.L_x_25) ;  /* 0x0000000000048947 */ /* 0x000fea0003800000 */
[----:B------:R-:W-:Y:S01]  /*1c80*/  BPT.TRAP 0x1 ;  /* 0x000000040000795c */ /* 0x000fe20000300000 */
.L_x_25:
[----:B-1----:R-:W-:Y:S05]  /*1c90*/  @P1 BRA `(.L_x_26) ;  /* 0x0000000000081947 */ /* 0x002fea0003800000 */
[----:B------:R-:W1:Y:S02]  /*1ca0*/  SYNCS.PHASECHK.TRANS64.TRYWAIT P1, [UR8], R4 ;  /* 0x00000004ff0075a7 */ /* 0x000e640008020148 */
[----:B-1----:R-:W-:Y:S05]  /*1cb0*/  @!P1 BRA `(.L_x_27) ;  /* 0x0000007c00609947 */ /* 0x002fea0003800000 */
.L_x_26:
[----:B------:R-:W-:Y:S01]  /*1cc0*/  ULEA UR20, UR6, UR4, 0xa ;  /* 0x0000000406147291 */ /* 0x000fe2000f8e503f */
[----:B------:R-:W-:Y:S01]  /*1cd0*/  WARPGROUP.ARRIVE ;  /* 0x00000000000079c5 */ /* 0x000fe20000000000 */
[----:B------:R-:W-:Y:S01]  /*1ce0*/  UIMAD UR14, UR6, 0x60, UR5 ;  /* 0x00000060060e78a4 */ /* 0x000fe2000f8e0205 */
[----:B------:R-:W-:Y:S01]  /*1cf0*/  UMOV UR13, 0xc0000010 ;  /* 0xc0000010000d7882 */ /* 0x000fe20000000000 */
[----:B------:R-:W-:Y:S02]  /*1d00*/  UMOV UR15, 0xc0000010 ;  /* 0xc0000010000f7882 */ /* 0x000fe40000000000 */
[----:B------:R-:W-:Y:S01]  /*1d10*/  UIADD3 UR10, UR14, 0x20, URZ ;  /* 0x000000200e0a7890 */ /* 0x000fe2000fffe03f */
[----:B------:R-:W-:Y:S01]  /*1d20*/  UMOV UR12, UR20 ;  /* 0x00000014000c7c82 */ /* 0x000fe20008000000 */
[----:B------:R-:W-:Y:S01]  /*1d30*/  UMOV UR9, UR13 ;  /* 0x0000000d00097c82 */ /* 0x000fe20008000000 */
[----:B------:R-:W-:Y:S02]  /*1d40*/  UMOV UR8, UR12 ;  /* 0x0000000c00087c82 */ /* 0x000fe40008000000 */
[----:B------:R-:W-:Y:S01]  /*1d50*/  IGMMA.64x16x32.S8.S8 R112, gdesc[UR12], R112, gsb0 ;  /* 0x006000000c7079f1 */ /* 0x000fe20008041070 */
[----:B------:R-:W-:Y:S01]  /*1d60*/  UMOV UR11, 0xc0000010 ;  /* 0xc0000010000b7882 */ /* 0x000fe20000000000 */
[----:B------:R-:W-:Y:S01]  /*1d70*/  UIADD3 UR18, UR14, 0x40, URZ ;  /* 0x000000400e127890 */ /* 0x000fe2000fffe03f */
[----:B------:R-:W-:Y:S01]  /*1d80*/  UMOV UR16, UR12 ;  /* 0x0000000c00107c82 */ /* 0x000fe20008000000 */
[----:B------:R-:W-:Y:S01]  /*1d90*/  UMOV UR17, UR13 ;  /* 0x0000000d00117c82 */ /* 0x000fe20008000000 */
[----:B------:R-:W-:Y:S01]  /*1da0*/  UMOV UR19, 0xc0000010 ;  /* 0xc000001000137882 */ /* 0x000fe20000000000 */
[----:B------:R-:W-:Y:S01]  /*1db0*/  UIADD3 UR21, UR20, 0x100, URZ ;  /* 0x0000010014157890 */ /* 0x000fe2000fffe03f */
[----:B------:R-:W-:-:S02]  /*1dc0*/  WARPGROUP.DEPBAR.LE gsb0, 0x0 ;  /* 0x00008000000079c5 */ /* 0x000fc40000010000 */
[----:B------:R-:W-:-:S06]  /*1dd0*/  WARPGROUP.ARRIVE ;  /* 0x00000000000079c5 */ /* 0x000fcc0000000000 */
[----:B------:R-:W-:Y:S03]  /*1de0*/  IGMMA.64x16x32.S8.S8 R80, gdesc[UR8], R80, gsb0 ;  /* 0x00600000085079f1 */ /* 0x000fe60008041050 */
[----:B------:R-:W-:Y:S02]  /*1df0*/  WARPGROUP.DEPBAR.LE gsb0, 0x0 ;  /* 0x00008000000079c5 */ /* 0x000fe40000010000 */
[----:B------:R-:W-:-:S06]  /*1e00*/  WARPGROUP.ARRIVE ;  /* 0x00000000000079c5 */ /* 0x000fcc0000000000 */
[----:B------:R-:W-:Y:S01]  /*1e10*/  IGMMA.64x16x32.S8.S8 R48, gdesc[UR16], R48, gsb0 ;  /* 0x00600000103079f1 */ /* 0x000fe20008041030 */
        /* <DEDUP_REMOVED lines=10> */
[----:B------:R-:W-:Y:S03]  /*1ec0*/  IGMMA.64x16x32.S8.S8 R40, gdesc[UR16], R40, gsb0 ;  /* 0x00600000102879f1 */ /* 0x000fe60008041028 */
[----:B------:R-:W-:Y:S02]  /*1ed0*/  WARPGROUP.DEPBAR.LE gsb0, 0x0 ;  /* 0x00008000000079c5 */ /* 0x000fe40000010000 */
        /* <DEDUP_REMOVED lines=34> */
[----:B------:R-:W-:Y:S03]  /*2100*/  IGMMA.64x16x32.S8.S8 R88, gdesc[UR12], R88, gsb0 ;  /* 0x006000000c5879f1 */ /* 0x000fe60008041058 */
[----:B------:R-:W-:Y:S02]  /*2110*/  WARPGROUP.DEPBAR.LE gsb0, 0x0 ;  /* 0x00008000000079c5 */ /* 0x000fe40000010000 */
[----:B------:R-:W-:Y:S05]  /*2120*/  @!P0 BRA `(.L_x_28) ;  /* 0x0000000000048947 */ /* 0x000fea0003800000 */
[----:B------:R-:W-:Y:S01]  /*2130*/  BPT.TRAP 0x1 ;  /* 0x000000040000795c */ /* 0x000fe20000300000 */
.L_x_28:
[----:B------:R-:W-:-:S13]  /*2140*/  ISETP.NE.AND P1, PT, R23, RZ, PT ;  /* 0x000000ff1700720c */ /* 0x000fda0003f25270 */
[----:B01----:R-:W-:-:S05]  /*2150*/  @P1 LEA R4, R3, UR7, 0x3 ;  /* 0x0000000703041c11 */ /* 0x003fca000f8e18ff */
[----:B------:R-:W-:-:S05]  /*2160*/  @P1 VIADD R5, R4, 0x60 ;  /* 0x0000006004051836 */ /* 0x000fca0000000000 */
[----:B------:R-:W-:-:S04]  /*2170*/  @P1 PRMT R5, R22, 0x654, R5 ;  /* 0x0000065416051816 */ /* 0x000fc80000000005 */
[----:B------:R0:W-:Y:S01]  /*2180*/  @P1 SYNCS.ARRIVE.TRANS64.RED.A1T0 RZ, [R5+URZ], RZ ;  /* 0x000000ff05ff19a7 */ /* 0x0001e2000810043f */
[----:B------:R-:W-:-:S13]  /*2190*/  ISETP.GT.U32.AND P1, PT, R19, 0x1, PT ;  /* 0x000000011300780c */ /* 0x000fda0003f24070 */
[----:B0-----:R-:W-:Y:S05]  /*21a0*/  @P1 BRA `(.L_x_29) ;  /* 0x0000000000041947 */ /* 0x001fea0003800000 */
[----:B------:R-:W-:Y:S01]  /*21b0*/  BPT.TRAP 0x1 ;  /* 0x000000040000795c */ /* 0x000fe20000300000 */
.L_x_29:
[----:B------:R-:W-:Y:S01]  /*21c0*/  UIADD3 UR6, UR6, 0x1, URZ ;  /* 0x0000000106067890 */ /* 0x000fe2000fffe03f */
[C---:B------:R-:W-:Y:S01]  /*21d0*/  ISETP.GT.AND P2, PT, R0.reuse, 0x1, PT ;  /* 0x000000010000780c */ /* 0x040fe20003f44270 */
[----:B------:R-:W-:Y:S02]  /*21e0*/  VIADD R3, R3, 0x1 ;  /* 0x0000000103037836 */ /* 0x000fe40000000000 */
[----:B------:R-:W-:Y:S01]  /*21f0*/  UISETP.NE.AND UP0, UPT, UR6, 0xc, UPT ;  /* 0x0000000c0600788c */ /* 0x000fe2000bf05270 */
[----:B------:R-:W-:Y:S02]  /*2200*/  VIADD R0, R0, 0xffffffff ;  /* 0xffffffff00007836 */ /* 0x000fe40000000000 */
[C---:B------:R-:W-:Y:S01]  /*2210*/  ISETP.NE.AND P1, PT, R3.reuse, 0xc, PT ;  /* 0x0000000c0300780c */ /* 0x040fe20003f25270 */
[----:B------:R-:W-:Y:S02]  /*2220*/  USEL UR7, URZ, 0x1, UP0 ;  /* 0x000000013f077887 */ /* 0x000fe40008000000 */
[----:B------:R-:W-:Y:S01]  /*2230*/  USEL UR6, UR6, URZ, UP0 ;  /* 0x0000003f06067287 */ /* 0x000fe20008000000 */
[----:B------:R-:W-:-:S03]  /*2240*/  SEL R3, R3, RZ, P1 ;  /* 0x000000ff03037207 */ /* 0x000fc60000800000 */
[----:B------:R-:W-:Y:S01]  /*2250*/  LOP3.LUT R6, R6, UR7, RZ, 0x3c, !PT ;  /* 0x0000000706067c12 */ /* 0x000fe2000f8e3cff */
[----:B------:R-:W-:Y:S07]  /*2260*/  @P2 BRA `(.L_x_30) ;  /* 0xfffffff800602947 */ /* 0x000fee000383ffff */
.L_x_23:
[----:B------:R-:W0:Y:S02]  /*2270*/  LDC R0, c[0x0][0x28c] ;  /* 0x0000a300ff007b82 */ /* 0x000e240000000800 */
[----:B0-----:R-:W-:-:S13]  /*2280*/  ISETP.GE.AND P1, PT, R0, 0x1, PT ;  /* 0x000000010000780c */ /* 0x001fda0003f26270 */
[----:B------:R-:W-:Y:S05]  /*2290*/  @!P1 BRA `(.L_x_31) ;  /* 0x00000000005c9947 */ /* 0x000fea0003800000 */
[----:B------:R-:W-:Y:S05]  /*22a0*/  @!P0 BRA `(.L_x_32) ;  /* 0x0000000000048947 */ /* 0x000fea0003800000 */
[----:B------:R-:W-:Y:S01]  /*22b0*/  BPT.TRAP 0x1 ;  /* 0x000000040000795c */ /* 0x000fe20000300000 */
.L_x_32:
[----:B------:R-:W-:Y:S01]  /*22c0*/  ISETP.NE.AND P0, PT, R23, RZ, PT ;  /* 0x000000ff1700720c */ /* 0x000fe20003f05270 */
[----:B------:R-:W-:Y:S01]  /*22d0*/  BSSY B0, `(.L_x_33) ;  /* 0x0000011000007945 */ /* 0x000fe20003800000 */
[----:B------:R-:W-:-:S11]  /*22e0*/  ISETP.GT.U32.AND P1, PT, R19, 0x1, PT ;  /* 0x000000011300780c */ /* 0x000fd60003f24070 */
[----:B------:R-:W-:Y:S05]  /*22f0*/  @!P0 BRA `(.L_x_34) ;  /* 0x0000000000388947 */ /* 0x000fea0003800000 */
[----:B------:R-:W0:Y:S01]  /*2300*/  S2UR UR7, SR_CgaCtaId ;  /* 0x00000000000779c3 */ /* 0x000e220000008800 */
[----:B------:R-:W-:-:S04]  /*2310*/  UISETP.LT.AND UP0, UPT, UR40, 0x1, UPT ;  /* 0x000000012800788c */ /* 0x000fc8000bf01270 */
[----:B------:R-:W-:-:S04]  /*2320*/  USEL UR6, UR40, 0x1, UP0 ;  /* 0x0000000128067887 */ /* 0x000fc80008000000 */
[----:B------:R-:W-:-:S04]  /*2330*/  UIADD3 UR6, UR39, UR40, -UR6 ;  /* 0x0000002827067290 */ /* 0x000fc8000fffe806 */
[----:B------:R-:W-:-:S04]  /*2340*/  UIMAD.WIDE.U32 UR4, UR6, -0x55555555, URZ ;  /* 0xaaaaaaab060478a5 */ /* 0x000fc8000f8e003f */
[----:B------:R-:W-:-:S03]  /*2350*/  USHF.R.U32.HI UR4, URZ, 0x3, UR5 ;  /* 0x000000033f047899 */ /* 0x000fc60008011605 */
[----:B------:R-:W-:Y:S01]  /*2360*/  UMOV UR5, 0x400 ;  /* 0x0000040000057882 */ /* 0x000fe20000000000 */
[----:B------:R-:W-:Y:S02]  /*2370*/  UIMAD UR6, UR4, -0xc, UR6 ;  /* 0xfffffff4040678a4 */ /* 0x000fe4000f8e0206 */
[----:B0-----:R-:W-:-:S04]  /*2380*/  ULEA UR5, UR7, UR5, 0x18 ;  /* 0x0000000507057291 */ /* 0x001fc8000f8ec03f */
[----:B------:R-:W-:-:S04]  /*2390*/  ULEA UR6, UR6, UR5, 0x3 ;  /* 0x0000000506067291 */ /* 0x000fc8000f8e183f */
[----:B------:R-:W-:-:S06]  /*23a0*/  UIADD3 UR6, UR6, 0x60, URZ ;  /* 0x0000006006067890 */ /* 0x000fcc000fffe03f */
[----:B------:R-:W-:-:S05]  /*23b0*/  IMAD.U32 R3, RZ, RZ, UR6 ;  /* 0x00000006ff037e24 */ /* 0x000fca000f8e00ff */
[----:B------:R-:W-:-:S04]  /*23c0*/  PRMT R0, R22, 0x654, R3 ;  /* 0x0000065416007816 */ /* 0x000fc80000000003 */
[----:B------:R0:W-:Y:S03]  /*23d0*/  SYNCS.ARRIVE.TRANS64.RED.A1T0 RZ, [R0+URZ], RZ ;  /* 0x000000ff00ff79a7 */ /* 0x0001e6000810043f */
.L_x_34:
[----:B------:R-:W-:Y:S05]  /*23e0*/  BSYNC B0 ;  /* 0x0000000000007941 */ /* 0x000fea0003800000 */
.L_x_33:
[----:B------:R-:W-:Y:S05]  /*23f0*/  @P1 BRA `(.L_x_31) ;  /* 0x0000000000041947 */ /* 0x000fea0003800000 */
[----:B------:R-:W-:Y:S01]  /*2400*/  BPT.TRAP 0x1 ;  /* 0x000000040000795c */ /* 0x000fe20000300000 */
.L_x_31:
[----:B------:R-:W1:Y:S01]  /*2410*/  LDC R6, c[0x0][0x288] ;  /* 0x0000a200ff067b82 */ /* 0x000e620000000800 */
[----:B------:R-:W-:Y:S01]  /*2420*/  LOP3.LUT R4, R18, 0x60, RZ, 0xc0, !PT ;  /* 0x0000006012047812 */ /* 0x000fe200078ec0ff */
[----:B------:R-:W-:Y:S01]  /*2430*/  IMAD R11, R128, 0x30, RZ ;  /* 0x00000030800b7824 */ /* 0x000fe200078e02ff */
[----:B0-----:R-:W-:Y:S01]  /*2440*/  SHF.R.U32.HI R0, RZ, 0x2, R18 ;  /* 0x00000002ff007819 */ /* 0x001fe20000011612 */
[----:B------:R-:W-:Y:S01]  /*2450*/  UIADD3 UR39, UR40, UR39, URZ ;  /* 0x0000002728277290 */ /* 0x000fe2000fffe03f */
[----:B------:R-:W-:Y:S01]  /*2460*/  SHF.R.U32.HI R10, RZ, 0x1, R4 ;  /* 0x00000001ff0a7819 */ /* 0x000fe20000011604 */
[----:B------:R-:W-:Y:S01]  /*2470*/  IMAD.SHL.U32 R13, R129, 0x200, RZ ;  /* 0x00000200810d7824 */ /* 0x000fe200078e00ff */
[----:B------:R-:W-:Y:S01]  /*2480*/  SHF.R.U32.HI R5, RZ, 0x7, R18 ;  /* 0x00000007ff057819 */ /* 0x000fe20000011612 */
[----:B------:R-:W-:Y:S01]  /*2490*/  UISETP.GT.U32.AND UP0, UPT, UR39, 0xb, UPT ;  /* 0x0000000b2700788c */ /* 0x000fe2000bf04070 */
[----:B------:R-:W-:Y:S01]  /*24a0*/  LOP3.LUT R4, R18, 0x3, RZ, 0xc0, !PT ;  /* 0x0000000312047812 */ /* 0x000fe200078ec0ff */
[----:B------:R-:W-:Y:S01]  /*24b0*/  ULDC UR7, c[0x0][0x284] ;  /* 0x0000a10000077ab9 */ /* 0x000fe20000000800 */
[----:B------:R-:W-:Y:S01]  /*24c0*/  LOP3.LUT R3, R0, 0x7, RZ, 0xc0, !PT ;  /* 0x0000000700037812 */ /* 0x000fe200078ec0ff */
[----:B------:R-:W-:Y:S01]  /*24d0*/  UISETP.LT.U32.AND UP0, UPT, UR40, 0xc, UP0 ;  /* 0x0000000c2800788c */ /* 0x000fe20008701070 */
[----:B------:R-:W-:Y:S01]  /*24e0*/  LOP3.LUT R0, R5, 0x1, RZ, 0xc0, !PT ;  /* 0x0000000105007812 */ /* 0x000fe200078ec0ff */
[----:B------:R-:W-:Y:S01]  /*24f0*/  UISETP.GE.U32.AND UP1, UPT, UR40, 0xc, UPT ;  /* 0x0000000c2800788c */ /* 0x000fe2000bf26070 */
[----:B------:R-:W-:Y:S01]  /*2500*/  SHF.R.S32.HI R20, RZ, 0x1f, R127 ;  /* 0x0000001fff147819 */ /* 0x000fe2000001147f */
[----:B------:R-:W-:Y:S01]  /*2510*/  ULDC.64 UR8, c[0x0][0x5d0] ;  /* 0x0001740000087ab9 */ /* 0x000fe20000000a00 */
[----:B------:R-:W-:Y:S01]  /*2520*/  IADD3 R5, RZ, -R10, -R3 ;  /* 0x8000000aff057210 */ /* 0x000fe20007ffe803 */
[----:B------:R-:W-:Y:S01]  /*2530*/  IMAD.SHL.U32 R8, R0, 0x40, RZ ;  /* 0x0000004000087824 */ /* 0x000fe200078e00ff */
[----:B------:R-:W-:-:S02]  /*2540*/  UIMAD.WIDE.U32 UR4, UR39, -0x55555555, URZ ;  /* 0xaaaaaaab270478a5 */ /* 0x000fc4000f8e003f */
[----:B------:R-:W-:Y:S01]  /*2550*/  USEL UR6, URZ, 0x1, !UP0 ;  /* 0x000000013f067887 */ /* 0x000fe2000c000000 */
[----:B------:R-:W-:Y:S01]  /*2560*/  IMAD R0, R0, -0x40, R5 ;  /* 0xffffffc000007824 */ /* 0x000fe200078e0205 */
[----:B------:R-:W-:Y:S01]  /*2570*/  LOP3.LUT R3, R8, 0x40, R3, 0xe2, !PT ;  /* 0x0000004008037812 */ /* 0x000fe200078ee203 */
[----:B-1----:R-:W-:Y:S01]  /*2580*/  IMAD R12, R4, -0x2, R6 ;  /* 0xfffffffe040c7824 */ /* 0x002fe200078e0206 */
[----:B------:R-:W-:Y:S01]  /*2590*/  ISETP.GE.AND P0, PT, R11, R6, PT ;  /* 0x000000060b00720c */ /* 0x000fe20003f06270 */
[----:B------:R-:W-:Y:S01]  /*25a0*/  IMAD.SHL.U32 R6, R18, 0x2, RZ ;  /* 0x0000000212067824 */ /* 0x000fe200078e00ff */
[----:B------:R-:W-:Y:S01]  /*25b0*/  USHF.R.U32.HI UR4, URZ, 0x3, UR5 ;  /* 0x000000033f047899 */ /* 0x000fe20008011605 */
[----:B------:R-:W-:Y:S01]  /*25c0*/  IMAD R4, R20, UR8, RZ ;  /* 0x0000000814047c24 */ /* 0x000fe2000f8e02ff */
[----:B------:R-:W-:Y:S01]  /*25d0*/  ISETP.GE.OR P0, PT, R13, UR7, P0 ;  /* 0x000000070d007c0c */ /* 0x000fe20008706670 */
[----:B------:R-:W-:Y:S01]  /*25e0*/  IMAD.WIDE R8, R129, 0x200, RZ ;  /* 0x0000020081087825 */ /* 0x000fe200078e02ff */
[----:B------:R-:W-:Y:S01]  /*25f0*/  LOP3.LUT R6, R11, 0x6, R6, 0xf8, !PT ;  /* 0x000000060b067812 */ /* 0x000fe200078ef806 */
[----:B------:R-:W-:-:S02]  /*2600*/  ULOP3.LUT UR38, UR38, UR6, URZ, 0x3c, !UPT ;  /* 0x0000000626267292 */ /* 0x000fc4000f8e3c3f */
[----:B------:R-:W-:Y:S01]  /*2610*/  IMAD R15, R127, UR9, R4 ;  /* 0x000000097f0f7c24 */ /* 0x000fe2000f8e0204 */
[----:B------:R-:W-:Y:S01]  /*2620*/  SHF.R.S32.HI R7, RZ, 0x1f, R6 ;  /* 0x0000001fff077819 */ /* 0x000fe20000011406 */
[----:B------:R-:W-:Y:S01]  /*2630*/  UIMAD UR39, UR4, -0xc, UR39 ;  /* 0xfffffff4042778a4 */ /* 0x000fe2000f8e0227 */
[----:B------:R-:W-:Y:S01]  /*2640*/  LOP3.LUT R137, R8, R3, R10, 0xfe, !PT ;  /* 0x0000000308897212 */ /* 0x000fe200078efe0a */
[----:B------:R-:W-:Y:S01]  /*2650*/  @UP1 ULOP3.LUT UR38, UR38, 0x1, UR4, 0x78, !UPT ;  /* 0x0000000126261892 */ /* 0x000fe2000f8e7804 */
[----:B------:R-:W-:Y:S01]  /*2660*/  IADD3 R10, -R13, UR7, R0 ;  /* 0x000000070d0a7c10 */ /* 0x000fe2000fffe100 */
[----:B------:R-:W-:-:S04]  /*2670*/  IMAD.WIDE.U32 R4, R127, UR8, R6 ;  /* 0x000000087f047c25 */ /* 0x000fc8000f8e0006 */
[----:B------:R-:W-:Y:S02]  /*2680*/  IMAD.IADD R5, R5, 0x1, R15 ;  /* 0x0000000105057824 */ /* 0x000fe400078e020f */
[----:B------:R-:W-:Y:S02]  /*2690*/  IMAD.IADD R3, R12, 0x1, -R11 ;  /* 0x000000010c037824 */ /* 0x000fe400078e0a0b */
[----:B------:R-:W-:Y:S01]  /*26a0*/  IMAD.MOV.U32 R0, RZ, RZ, -0x1 ;  /* 0xffffffffff007424 */ /* 0x000fe200078e00ff */
[----:B------:R-:W-:Y:S06]  /*26b0*/  @P0 BRA `(.L_x_35) ;  /* 0x0000005000940947 */ /* 0x000fec0003800000 */
[----:B------:R-:W0:Y:S01]  /*26c0*/  LDC.64 R128, c[0x0][0x5c8] ;  /* 0x00017200ff807b82 */ /* 0x000e220000000a00 */
[----:B-----5:R-:W-:Y:S01]  /*26d0*/  ISETP.NE.AND P0, PT, R121, RZ, PT ;  /* 0x000000ff7900720c */ /* 0x020fe20003f05270 */
[----:B------:R-:W-:Y:S01]  /*26e0*/  BSSY B0, `(.L_x_35) ;  /* 0x0000522000007945 */ /* 0x000fe20003800000 */
[-C--:B0-----:R-:W-:Y:S02]  /*26f0*/  IMAD R14, R9, R128.reuse, RZ ;  /* 0x00000080090e7224 */ /* 0x081fe400078e02ff */
[----:B------:R-:W-:-:S04]  /*2700*/  IMAD.WIDE.U32 R12, R137, R128, R4 ;  /* 0x00000080890c7225 */ /* 0x000fc800078e0004 */
[----:B------:R-:W-:-:S04]  /*2710*/  IMAD R5, R137, R129, R14 ;  /* 0x0000008189057224 */ /* 0x000fc800078e020e */
[----:B------:R-:W-:Y:S01]  /*2720*/  IMAD.IADD R136, R13, 0x1, R5 ;  /* 0x000000010d887824 */ /* 0x000fe200078e0205 */
[----:B------:R-:W-:Y:S06]  /*2730*/  @!P0 BRA `(.L_x_36) ;  /* 0x0000003400d08947 */ /* 0x000fec0003800000 */
[----:B------:R-:W0:Y:S01]  /*2740*/  LDC.64 R132, c[0x0][0x5b0] ;  /* 0x00016c00ff847b82 */ /* 0x000e220000000a00 */
[----:B------:R-:W-:Y:S01]  /*2750*/  ULDC.64 UR4, c[0x0][0x5b8] ;  /* 0x00016e0000047ab9 */ /* 0x000fe20000000a00 */
[----:B------:R-:W-:Y:S01]  /*2760*/  ISETP.GE.AND P5, PT, R10, 0x1, PT ;  /* 0x000000010a00780c */ /* 0x000fe20003fa6270 */
[----:B------:R-:W-:Y:S01]  /*2770*/  IMAD R4, R20, UR4, RZ ;  /* 0x0000000414047c24 */ /* 0x000fe2000f8e02ff */
[----:B------:R-:W-:Y:S01]  /*2780*/  IADD3 R141, P2, R137, 0x80, RZ ;  /* 0x00000080898d7810 */ /* 0x000fe20007f5e0ff */
[----:B------:R-:W-:Y:S01]  /*2790*/  IMAD.WIDE.U32 R144, R127, UR4, R6 ;  /* 0x000000047f907c25 */ /* 0x000fe2000f8e0006 */
[----:B------:R-:W-:Y:S01]  /*27a0*/  ISETP.LT.OR P0, PT, R3, 0x1, !P5 ;  /* 0x000000010300780c */ /* 0x000fe20006f01670 */
[----:B------:R-:W-:Y:S01]  /*27b0*/  BSSY B1, `(.L_x_37) ;  /* 0x0000012000017945 */ /* 0x000fe20003800000 */
[----:B------:R-:W1:Y:S01]  /*27c0*/  LDC.64 R130, c[0x0][0x5a8] ;  /* 0x00016a00ff827b82 */ /* 0x000e620000000a00 */
[----:B------:R-:W-:Y:S01]  /*27d0*/  IMAD R127, R127, UR5, R4 ;  /* 0x000000057f7f7c24 */ /* 0x000fe2000f8e0204 */
[----:B------:R-:W-:Y:S01]  /*27e0*/  IADD3 R139, P3, R137, 0x100, RZ ;  /* 0x00000100898b7810 */ /* 0x000fe20007f7e0ff */
[----:B------:R-:W-:-:S02]  /*27f0*/  IMAD.MOV.U32 R134, RZ, RZ, R144 ;  /* 0x000000ffff867224 */ /* 0x000fc400078e0090 */
[----:B------:R-:W-:Y:S01]  /*2800*/  IMAD.IADD R135, R145, 0x1, R127 ;  /* 0x0000000191877824 */ /* 0x000fe200078e027f */
[----:B------:R-:W-:Y:S01]  /*2810*/  IADD3 R127, P4, R137, 0x180, RZ ;  /* 0x00000180897f7810 */ /* 0x000fe20007f9e0ff */
[--C-:B------:R-:W-:Y:S02]  /*2820*/  IMAD.X R7, RZ, RZ, R9.reuse, P2 ;  /* 0x000000ffff077224 */ /* 0x100fe400010e0609 */
[----:B------:R-:W-:Y:S02]  /*2830*/  IMAD.X R11, RZ, RZ, R9, P3 ;  /* 0x000000ffff0b7224 */ /* 0x000fe400018e0609 */
[-C--:B0-----:R-:W-:Y:S01]  /*2840*/  IMAD R6, R9, R132.reuse, RZ ;  /* 0x0000008409067224 */ /* 0x081fe200078e02ff */
[----:B------:R-:W-:Y:S01]  /*2850*/  SHF.L.U64.HI R15, R132, 0x3, R133 ;  /* 0x00000003840f7819 */ /* 0x000fe20000010285 */
[----:B------:R-:W-:-:S04]  /*2860*/  IMAD.WIDE.U32 R4, R137, R132, R134 ;  /* 0x0000008489047225 */ /* 0x000fc800078e0086 */
[----:B------:R-:W-:Y:S01]  /*2870*/  IMAD R21, R137, R133, R6 ;  /* 0x0000008589157224 */ /* 0x000fe200078e0206 */
[----:B-1----:R-:W-:Y:S01]  /*2880*/  IADD3 R4, P1, R4, R130, RZ ;  /* 0x0000008204047210 */ /* 0x002fe20007f3e0ff */
[----:B------:R-:W-:-:S03]  /*2890*/  IMAD.SHL.U32 R14, R132, 0x8, RZ ;  /* 0x00000008840e7824 */ /* 0x000fc600078e00ff */
[----:B------:R-:W-:Y:S01]  /*28a0*/  IADD3.X R5, R131, R5, R21, P1, !PT ;  /* 0x0000000583057210 */ /* 0x000fe20000ffe415 */
[----:B------:R-:W-:Y:S08]  /*28b0*/  @P0 BRA `(.L_x_38) ;  /* 0x0000000000040947 */ /* 0x000ff00003800000 */
[----:B------:R0:W5:Y:S02]  /*28c0*/  LDG.E.U8 R126, desc[UR36][R4.64] ;  /* 0x00000024047e7981 */ /* 0x000164000c1e1100 */
.L_x_38:
[----:B------:R-:W-:Y:S05]  /*28d0*/  BSYNC B1 ;  /* 0x0000000000017941 */ /* 0x000fea0003800000 */
.L_x_37:
[----:B------:R-:W-:Y:S01]  /*28e0*/  ULDC.64 UR4, c[0x0][0x5c0] ;  /* 0x0001700000047ab9 */ /* 0x000fe20000000a00 */
[----:B------:R-:W-:Y:S01]  /*28f0*/  ISETP.GE.AND P2, PT, R10, 0x89, PT ;  /* 0x000000890a00780c */ /* 0x000fe20003f46270 */
[----:B------:R-:W-:Y:S01]  /*2900*/  IMAD.X R143, RZ, RZ, R9, P4 ;  /* 0x000000ffff8f7224 */ /* 0x000fe200020e0609 */
[----:B------:R-:W-:Y:S01]  /*2910*/  IADD3 R8, P1, R12, UR4, RZ ;  /* 0x000000040c087c10 */ /* 0x000fe2000ff3e0ff */
[-C--:B------:R-:W-:Y:S01]  /*2920*/  IMAD R12, R7, R132.reuse, RZ ;  /* 0x00000084070c7224 */ /* 0x080fe200078e02ff */
[----:B------:R-:W-:Y:S01]  /*2930*/  ISETP.LT.OR P4, PT, R3, 0x1, !P2 ;  /* 0x000000010300780c */ /* 0x000fe20005781670 */
[----:B------:R-:W-:Y:S01]  /*2940*/  IMAD.WIDE.U32 R6, R137, R132, R14 ;  /* 0x0000008489067225 */ /* 0x000fe200078e000e */
[----:B------:R-:W-:Y:S01]  /*2950*/  IADD3.X R9, R136, UR5, RZ, P1, !PT ;  /* 0x0000000588097c10 */ /* 0x000fe20008ffe4ff */
[----:B------:R-:W-:Y:S01]  /*2960*/  BSSY B1, `(.L_x_39) ;  /* 0x0000023000017945 */ /* 0x000fe20003800000 */
[----:B------:R-:W-:Y:S01]  /*2970*/  ISETP.GE.AND P6, PT, R10, 0x9, PT ;  /* 0x000000090a00780c */ /* 0x000fe20003fc6270 */
[----:B------:R-:W-:Y:S01]  /*2980*/  IMAD R145, R141, R133, R12 ;  /* 0x000000858d917224 */ /* 0x000fe200078e020c */
[----:B------:R-:W-:Y:S01]  /*2990*/  IADD3 R6, P1, P3, R144, R130, R6 ;  /* 0x0000008290067210 */ /* 0x000fe20007b3e006 */
[----:B------:R-:W-:-:S02]  /*29a0*/  IMAD.IADD R7, R21, 0x1, R7 ;  /* 0x0000000115077824 */ /* 0x000fc400078e0207 */
[----:B------:R-:W-:-:S03]  /*29b0*/  IMAD.WIDE.U32 R12, R141, R132, R14 ;  /* 0x000000848d0c7225 */ /* 0x000fc600078e000e */
[-C--:B------:R-:W-:Y:S01]  /*29c0*/  IADD3.X R7, R135, R131.reuse, R7, P1, P3 ;  /* 0x0000008387077210 */ /* 0x080fe20000fe6407 */
[----:B------:R-:W-:Y:S01]  /*29d0*/  IMAD.IADD R13, R145, 0x1, R13 ;  /* 0x00000001910d7824 */ /* 0x000fe200078e020d */
[----:B------:R-:W-:Y:S01]  /*29e0*/  IADD3 R12, P1, P3, R144, R130, R12 ;  /* 0x00000082900c7210 */ /* 0x000fe20007b3e00c */
[-C--:B------:R-:W-:Y:S01]  /*29f0*/  IMAD R140, R11, R132.reuse, RZ ;  /* 0x000000840b8c7224 */ /* 0x080fe200078e02ff */
[----:B-----5:R-:W-:Y:S01]  /*2a00*/  LOP3.LUT R11, R126, 0xffff, RZ, 0xc0, !PT ;  /* 0x0000ffff7e0b7812 */ /* 0x020fe200078ec0ff */
[----:B------:R-:W-:Y:S01]  /*2a10*/  IMAD.WIDE.U32 R20, R139, R132, R14 ;  /* 0x000000848b147225 */ /* 0x000fe200078e000e */
[----:B------:R-:W-:Y:S02]  /*2a20*/  IADD3.X R13, R135, R131, R13, P1, P3 ;  /* 0x00000083870d7210 */ /* 0x000fe40000fe640d */
[----:B------:R-:W-:Y:S01]  /*2a30*/  @!P4 IADD3 R136, P1, P3, R125, R8, R124 ;  /* 0x000000087d88c210 */ /* 0x000fe20007b3e07c */
[----:B------:R-:W-:Y:S01]  /*2a40*/  IMAD R140, R139, R133, R140 ;  /* 0x000000858b8c7224 */ /* 0x000fe200078e028c */
[----:B------:R-:W-:Y:S01]  /*2a50*/  PRMT R146, R11, 0x8880, RZ ;  /* 0x000088800b927816 */ /* 0x000fe200000000ff */
[-C--:B------:R-:W-:Y:S01]  /*2a60*/  IMAD R138, R143, R132.reuse, RZ ;  /* 0x000000848f8a7224 */ /* 0x080fe200078e02ff */
[----:B------:R-:W-:Y:S01]  /*2a70*/  @!P4 IADD3.X R137, R123, R9, R122, P1, P3 ;  /* 0x000000097b89c210 */ /* 0x000fe20000fe647a */
[----:B------:R-:W-:Y:S01]  /*2a80*/  IMAD.WIDE.U32 R142, R127, R132, R14 ;  /* 0x000000847f8e7225 */ /* 0x000fe200078e000e */
[----:B------:R-:W-:-:S03]  /*2a90*/  IADD3 R14, P1, P3, R144, R130, R20 ;  /* 0x00000082900e7210 */ /* 0x000fc60007b3e014 */
[----:B------:R-:W-:Y:S02]  /*2aa0*/  IMAD.IADD R15, R140, 0x1, R21 ;  /* 0x000000018c0f7824 */ /* 0x000fe400078e0215 */
[----:B------:R-:W-:Y:S02]  /*2ab0*/  IMAD R138, R127, R133, R138 ;  /* 0x000000857f8a7224 */ /* 0x000fe400078e028a */
[----:B------:R-:W-:Y:S01]  /*2ac0*/  IMAD R11, R146, R121, RZ ;  /* 0x00000079920b7224 */ /* 0x000fe200078e02ff */
[----:B------:R-:W-:Y:S01]  /*2ad0*/  IADD3.X R15, R135, R131, R15, P1, P3 ;  /* 0x00000083870f7210 */ /* 0x000fe20000fe640f */
[----:B------:R-:W-:Y:S01]  /*2ae0*/  IMAD.IADD R21, R138, 0x1, R143 ;  /* 0x000000018a157824 */ /* 0x000fe200078e028f */
[----:B------:R-:W-:Y:S01]  /*2af0*/  IADD3 R20, P1, P3, R144, R130, R142 ;  /* 0x0000008290147210 */ /* 0x000fe20007b3e08e */
[----:B------:R-:W-:-:S03]  /*2b00*/  @!P0 IMAD R133, R112, R120, R11 ;  /* 0x0000007870858224 */ /* 0x000fc600078e020b */
[----:B------:R-:W-:Y:S02]  /*2b10*/  IADD3.X R21, R135, R131, R21, P1, P3 ;  /* 0x0000008387157210 */ /* 0x000fe40000fe6415 */
[C---:B------:R-:W-:Y:S01]  /*2b20*/  ISETP.LT.OR P1, PT, R3.reuse, 0x2, !P5 ;  /* 0x000000020300780c */ /* 0x040fe20006f21670 */
[----:B------:R1:W-:Y:S01]  /*2b30*/  @!P0 STG.E.U8 desc[UR36][R8.64], R133 ;  /* 0x0000008508008986 */ /* 0x0003e2000c101124 */
[----:B------:R-:W-:-:S11]  /*2b40*/  ISETP.LT.OR P0, PT, R3, 0x1, !P6 ;  /* 0x000000010300780c */ /* 0x000fd60007701670 */
[----:B-1----:R-:W-:Y:S05]  /*2b50*/  @P1 BRA `(.L_x_40) ;  /* 0x00000000000c1947 */ /* 0x002fea0003800000 */
[----:B------:R-:W2:Y:S02]  /*2b60*/  LDG.E.U8 R126, desc[UR36][R4.64+0x1] ;  /* 0x00000124047e7981 */ /* 0x000ea4000c1e1100 */
[----:B--2---:R-:W-:-:S05]  /*2b70*/  PRMT R112, R126, 0x8880, RZ ;  /* 0x000088807e707816 */ /* 0x004fca00000000ff */
[----:B------:R-:W-:-:S07]  /*2b80*/  IMAD R11, R112, R121, RZ ;  /* 0x00000079700b7224 */ /* 0x000fce00078e02ff */
.L_x_40:
[----:B------:R-:W-:Y:S05]  /*2b90*/  BSYNC B1 ;  /* 0x0000000000017941 */ /* 0x000fea0003800000 */
.L_x_39:
[----:B------:R-:W-:Y:S01]  /*2ba0*/  @!P1 IMAD R133, R113, R120, R11 ;  /* 0x0000007871859224 */ /* 0x000fe200078e020b */
[----:B------:R-:W-:Y:S04]  /*2bb0*/  BSSY B1, `(.L_x_41) ;  /* 0x0000009000017945 */ /* 0x000fe80003800000 */
[----:B------:R1:W-:Y:S01]  /*2bc0*/  @!P1 STG.E.U8 desc[UR36][R8.64+0x1], R133 ;  /* 0x0000018508009986 */ /* 0x0003e2000c101124 */
[----:B------:R-:W-:-:S05]  /*2bd0*/  @!P0 IADD3 R112, P1, R8, R125, RZ ;  /* 0x0000007d08708210 */ /* 0x000fca0007f3e0ff */
[----:B------:R-:W-:Y:S01]  /*2be0*/  @!P0 IMAD.X R113, R9, 0x1, R123, P1 ;  /* 0x0000000109718824 */ /* 0x000fe200008e067b */
[----:B------:R-:W-:Y:S01]  /*2bf0*/  ISETP.LT.OR P1, PT, R3, 0x2, !P6 ;  /* 0x000000020300780c */ /* 0x000fe20007721670 */
[----:B------:R-:W-:-:S12]  /*2c00*/  @P0 BRA `(.L_x_42) ;  /* 0x00000000000c0947 */ /* 0x000fd80003800000 */
[----:B------:R-:W2:Y:S02]  /*2c10*/  LDG.E.U8 R126, desc[UR36][R6.64] ;  /* 0x00000024067e7981 */ /* 0x000ea4000c1e1100 */
[----:B--2---:R-:W-:-:S05]  /*2c20*/  PRMT R142, R126, 0x8880, RZ ;  /* 0x000088807e8e7816 */ /* 0x004fca00000000ff */
[----:B------:R-:W-:-:S07]  /*2c30*/  IMAD R11, R142, R121, RZ ;  /* 0x000000798e0b7224 */ /* 0x000fce00078e02ff */
.L_x_42:
[----:B------:R-:W-:Y:S05]  /*2c40*/  BSYNC B1 ;  /* 0x0000000000017941 */ /* 0x000fea0003800000 */
.L_x_41:
[----:B-1----:R-:W-:Y:S01]  /*2c50*/  @!P0 IMAD R133, R114, R120, R11 ;  /* 0x0000007872858224 */ /* 0x002fe200078e020b */
[----:B------:R-:W-:Y:S04]  /*2c60*/  BSSY B1, `(.L_x_43) ;  /* 0x0000009000017945 */ /* 0x000fe80003800000 */
[----:B------:R1:W-:Y:S01]  /*2c70*/  @!P0 STG.E.U8 desc[UR36][R112.64], R133 ;  /* 0x0000008570008986 */ /* 0x0003e2000c101124 */
[----:B------:R-:W-:-:S05]  /*2c80*/  @!P1 IADD3 R142, P0, R8, R125, RZ ;  /* 0x0000007d088e9210 */ /* 0x000fca0007f1e0ff */
[----:B------:R-:W-:Y:S01]  /*2c90*/  @!P1 IMAD.X R143, R9, 0x1, R123, P0 ;  /* 0x00000001098f9824 */ /* 0x000fe200000e067b */
[----:B------:R-:W-:Y:S01]  /*2ca0*/  ISETP.LT.OR P0, PT, R3, 0x9, !P5 ;  /* 0x000000090300780c */ /* 0x000fe20006f01670 */
[----:B------:R-:W-:-:S12]  /*2cb0*/  @P1 BRA `(.L_x_44) ;  /* 0x00000000000c1947 */ /* 0x000fd80003800000 */
[----:B------:R-:W1:Y:S02]  /*2cc0*/  LDG.E.U8 R126, desc[UR36][R6.64+0x1] ;  /* 0x00000124067e7981 */ /* 0x000e64000c1e1100 */
[----:B-1----:R-:W-:-:S05]  /*2cd0*/  PRMT R112, R126, 0x8880, RZ ;  /* 0x000088807e707816 */ /* 0x002fca00000000ff */
[----:B------:R-:W-:-:S07]  /*2ce0*/  IMAD R11, R112, R121, RZ ;  /* 0x00000079700b7224 */ /* 0x000fce00078e02ff */
.L_x_44:
[----:B------:R-:W-:Y:S05]  /*2cf0*/  BSYNC B1 ;  /* 0x0000000000017941 */ /* 0x000fea0003800000 */
.L_x_43:
[----:B------:R-:W-:Y:S01]  /*2d00*/  @!P1 IMAD R115, R115, R120, R11 ;  /* 0x0000007873739224 */ /* 0x000fe200078e020b */
[----:B------:R-:W-:Y:S04]  /*2d10*/  BSSY B1, `(.L_x_45) ;  /* 0x0000006000017945 */ /* 0x000fe80003800000 */
[----:B------:R2:W-:Y:S01]  /*2d20*/  @!P1 STG.E.U8 desc[UR36][R142.64+0x1], R115 ;  /* 0x000001738e009986 */ /* 0x0005e2000c101124 */
[----:B------:R-:W-:Y:S05]  /*2d30*/  @P0 BRA `(.L_x_46) ;  /* 0x00000000000c0947 */ /* 0x000fea0003800000 */
[----:B------:R-:W1:Y:S02]  /*2d40*/  LDG.E.U8 R126, desc[UR36][R4.64+0x8] ;  /* 0x00000824047e7981 */ /* 0x000e64000c1e1100 */
[----:B-1----:R-:W-:-:S05]  /*2d50*/  PRMT R112, R126, 0x8880, RZ ;  /* 0x000088807e707816 */ /* 0x002fca00000000ff */
[----:B------:R-:W-:-:S07]  /*2d60*/  IMAD R11, R112, R121, RZ ;  /* 0x00000079700b7224 */ /* 0x000fce00078e02ff */
.L_x_46:
[----:B------:R-:W-:Y:S05]  /*2d70*/  BSYNC B1 ;  /* 0x0000000000017941 */ /* 0x000fea0003800000 */
.L_x_45:
[C---:B------:R-:W-:Y:S01]  /*2d80*/  ISETP.LT.OR P1, PT, R3.reuse, 0xa, !P5 ;  /* 0x0000000a0300780c */ /* 0x040fe20006f21670 */
[----:B-1----:R-:W-:Y:S01]  /*2d90*/  @!P0 IMAD R113, R116, R120, R11 ;  /* 0x0000007874718224 */ /* 0x002fe200078e020b */
[----:B------:R-:W-:Y:S04]  /*2da0*/  BSSY B1, `(.L_x_47) ;  /* 0x0000007000017945 */ /* 0x000fe80003800000 */
[----:B------:R1:W-:Y:S01]  /*2db0*/  @!P0 STG.E.U8 desc[UR36][R8.64+0x8], R113 ;  /* 0x0000087108008986 */ /* 0x0003e2000c101124 */
[----:B------:R-:W-:-:S06]  /*2dc0*/  ISETP.LT.OR P0, PT, R3, 0x9, !P6 ;  /* 0x000000090300780c */ /* 0x000fcc0007701670 */
[----:B------:R-:W-:Y:S07]  /*2dd0*/  @P1 BRA `(.L_x_48) ;  /* 0x00000000000c1947 */ /* 0x000fee0003800000 */
[----:B------:R-:W3:Y:S02]  /*2de0*/  LDG.E.U8 R126, desc[UR36][R4.64+0x9] ;  /* 0x00000924047e7981 */ /* 0x000ee4000c1e1100 */
[----:B---3--:R-:W-:-:S05]  /*2df0*/  PRMT R112, R126, 0x8880, RZ ;  /* 0x000088807e707816 */ /* 0x008fca00000000ff */
[----:B------:R-:W-:-:S07]  /*2e00*/  IMAD R11, R112, R121, RZ ;  /* 0x00000079700b7224 */ /* 0x000fce00078e02ff */
.L_x_48:
[----:B------:R-:W-:Y:S05]  /*2e10*/  BSYNC B1 ;  /* 0x0000000000017941 */ /* 0x000fea0003800000 */
.L_x_47:
[----:B------:R-:W-:Y:S01]  /*2e20*/  @!P1 IMAD R117, R117, R120, R11 ;  /* 0x0000007875759224 */ /* 0x000fe200078e020b */
[----:B------:R-:W-:Y:S04]  /*2e30*/  BSSY B1, `(.L_x_49) ;  /* 0x0000009000017945 */ /* 0x000fe80003800000 */
[----:B------:R3:W-:Y:S01]  /*2e40*/  @!P1 STG.E.U8 desc[UR36][R8.64+0x9], R117 ;  /* 0x0000097508009986 */ /* 0x0007e2000c101124 */
[----:B------:R-:W-:-:S05]  /*2e50*/  @!P0 IADD3 R112, P1, R8, R125, RZ ;  /* 0x0000007d08708210 */ /* 0x000fca0007f3e0ff */
[----:B-1----:R-:W-:Y:S01]  /*2e60*/  @!P0 IMAD.X R113, R9, 0x1, R123, P1 ;  /* 0x0000000109718824 */ /* 0x002fe200008e067b */
[----:B------:R-:W-:Y:S01]  /*2e70*/  ISETP.LT.OR P1, PT, R3, 0xa, !P6 ;  /* 0x0000000a0300780c */ /* 0x000fe20007721670 */
[----:B------:R-:W-:-:S12]  /*2e80*/  @P0 BRA `(.L_x_50) ;  /* 0x00000000000c0947 */ /* 0x000fd80003800000 */
[----:B------:R-:W4:Y:S02]  /*2e90*/  LDG.E.U8 R126, desc[UR36][R6.64+0x8] ;  /* 0x00000824067e7981 */ /* 0x000f24000c1e1100 */
[----:B----4-:R-:W-:-:S05]  /*2ea0*/  PRMT R114, R126, 0x8880, RZ ;  /* 0x000088807e727816 */ /* 0x010fca00000000ff */
[----:B------:R-:W-:-:S07]  /*2eb0*/  IMAD R11, R114, R121, RZ ;  /* 0x00000079720b7224 */ /* 0x000fce00078e02ff */
.L_x_50:
[----:B------:R-:W-:Y:S05]  /*2ec0*/  BSYNC B1 ;  /* 0x0000000000017941 */ /* 0x000fea0003800000 */
.L_x_49:
[----:B--2---:R-:W-:Y:S01]  /*2ed0*/  @!P0 IMAD R115, R118, R120, R11 ;  /* 0x0000007876738224 */ /* 0x004fe200078e020b */
[----:B------:R-:W-:Y:S04]  /*2ee0*/  BSSY B1, `(.L_x_51) ;  /* 0x0000008000017945 */ /* 0x000fe80003800000 */
[----:B------:R1:W-:Y:S01]  /*2ef0*/  @!P0 STG.E.U8 desc[UR36][R112.64+0x8], R115 ;  /* 0x0000087370008986 */ /* 0x0003e2000c101124 */
[----:B------:R-:W-:-:S05]  /*2f00*/  @!P1 IADD3 R116, P0, R8, R125, RZ ;  /* 0x0000007d08749210 */ /* 0x000fca0007f1e0ff */
[----:B---3--:R-:W-:Y:S01]  /*2f10*/  @!P1 IMAD.X R117, R9, 0x1, R123, P0 ;  /* 0x0000000109759824 */ /* 0x008fe200000e067b */
[----:B------:R-:W-:Y:S07]  /*2f20*/  @P1 BRA `(.L_x_52) ;  /* 0x00000000000c1947 */ /* 0x000fee0003800000 */
[----:B------:R-:W1:Y:S02]  /*2f30*/  LDG.E.U8 R126, desc[UR36][R6.64+0x9] ;  /* 0x00000924067e7981 */ /* 0x000e64000c1e1100 */
[----:B-1----:R-:W-:-:S05]  /*2f40*/  PRMT R112, R126, 0x8880, RZ ;  /* 0x000088807e707816 */ /* 0x002fca00000000ff */
[----:B------:R-:W-:-:S07]  /*2f50*/  IMAD R11, R112, R121, RZ ;  /* 0x00000079700b7224 */ /* 0x000fce00078e02ff */
.L_x_52:
[----:B------:R-:W-:Y:S05]  /*2f60*/  BSYNC B1 ;  /* 0x0000000000017941 */ /* 0x000fea0003800000 */
.L_x_51:
[----:B-1----:R-:W-:Y:S01]  /*2f70*/  IMAD.WIDE.U32 R112, R141, R132, R134 ;  /* 0x000000848d707225 */ /* 0x002fe200078e0086 */
[----:B------:R-:W-:Y:S01]  /*2f80*/  ISETP.GE.AND P3, PT, R10, 0x81, PT ;  /* 0x000000810a00780c */ /* 0x000fe20003f66270 */
[----:B------:R-:W-:Y:S02]  /*2f90*/  BSSY B1, `(.L_x_53) ;  /* 0x000000c000017945 */ /* 0x000fe40003800000 */
[----:B------:R-:W-:Y:S01]  /*2fa0*/  @!P1 IMAD R119, R119, R120, R11 ;  /* 0x0000007877779224 */ /* 0x000fe200078e020b */
[----:B------:R-:W-:-:S04]  /*2fb0*/  IADD3 R112, P0, R112, R130, RZ ;  /* 0x0000008270707210 */ /* 0x000fc80007f1e0ff */
[----:B------:R-:W-:Y:S01]  /*2fc0*/  IADD3.X R113, R131, R113, R145, P0, !PT ;  /* 0x0000007183717210 */ /* 0x000fe200007fe491 */
[----:B------:R1:W-:Y:S01]  /*2fd0*/  @!P1 STG.E.U8 desc[UR36][R116.64+0x9], R119 ;  /* 0x0000097774009986 */ /* 0x0003e2000c101124 */
[----:B------:R-:W-:-:S13]  /*2fe0*/  ISETP.LT.OR P0, PT, R3, 0x1, !P3 ;  /* 0x000000010300780c */ /* 0x000fda0005f01670 */
[----:B------:R-:W-:-:S05]  /*2ff0*/  @!P0 IADD3 R114, P1, R8, R124, RZ ;  /* 0x0000007c08728210 */ /* 0x000fca0007f3e0ff */
[----:B------:R-:W-:Y:S01]  /*3000*/  @!P0 IMAD.X R115, R9, 0x1, R122, P1 ;  /* 0x0000000109738824 */ /* 0x000fe200008e067a */
[----:B-1----:R-:W-:Y:S07]  /*3010*/  @P0 BRA `(.L_x_54) ;  /* 0x00000000000c0947 */ /* 0x002fee0003800000 */
[----:B------:R-:W2:Y:S02]  /*3020*/  LDG.E.U8 R126, desc[UR36][R112.64] ;  /* 0x00000024707e7981 */ /* 0x000ea4000c1e1100 */
[----:B--2---:R-:W-:-:S05]  /*3030*/  PRMT R116, R126, 0x8880, RZ ;  /* 0x000088807e747816 */ /* 0x004fca00000000ff */
[----:B------:R-:W-:-:S07]  /*3040*/  IMAD R11, R116, R121, RZ ;  /* 0x00000079740b7224 */ /* 0x000fce00078e02ff */
.L_x_54:
[----:B------:R-:W-:Y:S05]  /*3050*/  BSYNC B1 ;  /* 0x0000000000017941 */ /* 0x000fea0003800000 */
.L_x_53:
[----:B------:R-:W-:Y:S01]  /*3060*/  @!P0 IMAD R117, R104, R120, R11 ;  /* 0x0000007868758224 */ /* 0x000fe200078e020b */
[----:B------:R-:W-:Y:S01]  /*3070*/  ISETP.LT.OR P1, PT, R3, 0x2, !P3 ;  /* 0x000000020300780c */ /* 0x000fe20005f21670 */
[----:B------:R-:W-:Y:S03]  /*3080*/  BSSY B1, `(.L_x_55) ;  /* 0x0000006000017945 */ /* 0x000fe60003800000 */
[----:B------:R1:W-:Y:S09]  /*3090*/  @!P0 STG.E.U8 desc[UR36][R114.64], R117 ;  /* 0x0000007572008986 */ /* 0x0003f2000c101124 */
[----:B------:R-:W-:Y:S05]  /*30a0*/  @P1 BRA `(.L_x_56) ;  /* 0x00000000000c1947 */ /* 0x000fea0003800000 */
[----:B------:R-:W2:Y:S02]  /*30b0*/  LDG.E.U8 R126, desc[UR36][R112.64+0x1] ;  /* 0x00000124707e7981 */ /* 0x000ea4000c1e1100 */
[----:B--2---:R-:W-:-:S05]  /*30c0*/  PRMT R104, R126, 0x8880, RZ ;  /* 0x000088807e687816 */ /* 0x004fca00000000ff */
[----:B------:R-:W-:-:S07]  /*30d0*/  IMAD R11, R104, R121, RZ ;  /* 0x00000079680b7224 */ /* 0x000fce00078e02ff */
.L_x_56:
[----:B------:R-:W-:Y:S05]  /*30e0*/  BSYNC B1 ;  /* 0x0000000000017941 */ /* 0x000fea0003800000 */
.L_x_55:
[----:B------:R-:W-:Y:S01]  /*30f0*/  ISETP.LT.OR P0, PT, R3, 0x2, !P2 ;  /* 0x000000020300780c */ /* 0x000fe20005701670 */
[----:B------:R-:W-:Y:S01]  /*3100*/  @!P1 IMAD R105, R105, R120, R11 ;  /* 0x0000007869699224 */ /* 0x000fe200078e020b */
[----:B------:R-:W-:Y:S01]  /*3110*/  P2R R104, PR, RZ, 0x20 ;  /* 0x00000020ff687803 */ /* 0x000fe20000000000 */
[----:B------:R-:W-:Y:S01]  /*3120*/  BSSY B1, `(.L_x_57) ;  /* 0x000000d000017945 */ /* 0x000fe20003800000 */
[----:B------:R-:W-:-:S09]  /*3130*/  P2R R118, PR, RZ, 0x8 ;  /* 0x00000008ff767803 */ /* 0x000fd20000000000 */
[----:B------:R-:W-:-:S04]  /*3140*/  @!P0 IADD3 R116, P3, P5, R125, R8, R124 ;  /* 0x000000087d748210 */ /* 0x000fc80007d7e07c */
[----:B-1----:R-:W-:Y:S02]  /*3150*/  @!P0 IADD3.X R117, R123, R9, R122, P3, P5 ;  /* 0x000000097b758210 */ /* 0x002fe40001fea47a */
[----:B------:R-:W-:Y:S02]  /*3160*/  IADD3 R114, P3, R8, R124, RZ ;  /* 0x0000007c08727210 */ /* 0x000fe40007f7e0ff */
[----:B------:R-:W-:-:S03]  /*3170*/  ISETP.NE.AND P5, PT, R104, RZ, PT ;  /* 0x000000ff6800720c */ /* 0x000fc60003fa5270 */
[----:B------:R-:W-:Y:S01]  /*3180*/  IMAD.X R115, R9, 0x1, R122, P3 ;  /* 0x0000000109737824 */ /* 0x000fe200018e067a */
[----:B------:R-:W-:-:S04]  /*3190*/  ISETP.NE.AND P3, PT, R118, RZ, PT ;  /* 0x000000ff7600720c */ /* 0x000fc80003f65270 */
[----:B------:R1:W-:Y:S01]  /*31a0*/  @!P1 STG.E.U8 desc[UR36][R114.64+0x1], R105 ;  /* 0x0000016972009986 */ /* 0x0003e2000c101124 */
[----:B------:R-:W-:Y:S08]  /*31b0*/  @P4 BRA `(.L_x_58) ;  /* 0x00000000000c4947 */ /* 0x000ff00003800000 */
[----:B------:R-:W2:Y:S02]  /*31c0*/  LDG.E.U8 R126, desc[UR36][R12.64] ;  /* 0x000000240c7e7981 */ /* 0x000ea4000c1e1100 */
[----:B--2---:R-:W-:-:S05]  /*31d0*/  PRMT R104, R126, 0x8880, RZ ;  /* 0x000088807e687816 */ /* 0x004fca00000000ff */
[----:B------:R-:W-:-:S07]  /*31e0*/  IMAD R11, R104, R121, RZ ;  /* 0x00000079680b7224 */ /* 0x000fce00078e02ff */
.L_x_58:
[----:B------:R-:W-:Y:S05]  /*31f0*/  BSYNC B1 ;  /* 0x0000000000017941 */ /* 0x000fea0003800000 */
.L_x_57:
[----:B------:R-:W-:Y:S01]  /*3200*/  ISETP.LT.OR P1, PT, R3, 0x9, !P2 ;  /* 0x000000090300780c */ /* 0x000fe20005721670 */
[----:B------:R-:W-:Y:S01]  /*3210*/  BSSY B1, `(.L_x_59) ;  /* 0x000000d000017945 */ /* 0x000fe20003800000 */
[----:B------:R-:W-:Y:S02]  /*3220*/  P2R R104, PR, RZ, 0x20 ;  /* 0x00000020ff687803 */ /* 0x000fe40000000000 */
[----:B-1----:R-:W-:-:S09]  /*3230*/  P2R R105, PR, RZ, 0x8 ;  /* 0x00000008ff697803 */ /* 0x002fd20000000000 */
[----:B------:R-:W-:-:S04]  /*3240*/  @!P1 IADD3 R118, P3, P5, R125, R8, R124 ;  /* 0x000000087d769210 */ /* 0x000fc80007d7e07c */
[----:B------:R-:W-:Y:S02]  /*3250*/  @!P1 IADD3.X R119, R123, R9, R122, P3, P5 ;  /* 0x000000097b779210 */ /* 0x000fe40001fea47a */
[----:B------:R-:W-:Y:S01]  /*3260*/  ISETP.NE.AND P3, PT, R105, RZ, PT ;  /* 0x000000ff6900720c */ /* 0x000fe20003f65270 */
[----:B------:R-:W-:Y:S01]  /*3270*/  @!P4 IMAD R105, R106, R120, R11 ;  /* 0x000000786a69c224 */ /* 0x000fe200078e020b */
[----:B------:R-:W-:-:S04]  /*3280*/  ISETP.NE.AND P5, PT, R104, RZ, PT ;  /* 0x000000ff6800720c */ /* 0x000fc80003fa5270 */
[----:B------:R1:W-:Y:S01]  /*3290*/  @!P4 STG.E.U8 desc[UR36][R136.64], R105 ;  /* 0x000000698800c986 */ /* 0x0003e2000c101124 */
[----:B------:R-:W-:Y:S08]  /*32a0*/  @P0 BRA `(.L_x_60) ;  /* 0x00000000000c0947 */ /* 0x000ff00003800000 */
[----:B------:R-:W2:Y:S02]  /*32b0*/  LDG.E.U8 R126, desc[UR36][R12.64+0x1] ;  /* 0x000001240c7e7981 */ /* 0x000ea4000c1e1100 */
[----:B--2---:R-:W-:-:S05]  /*32c0*/  PRMT R104, R126, 0x8880, RZ ;  /* 0x000088807e687816 */ /* 0x004fca00000000ff */
[----:B------:R-:W-:-:S07]  /*32d0*/  IMAD R11, R104, R121, RZ ;  /* 0x00000079680b7224 */ /* 0x000fce00078e02ff */
.L_x_60:
[----:B------:R-:W-:Y:S05]  /*32e0*/  BSYNC B1 ;  /* 0x0000000000017941 */ /* 0x000fea0003800000 */
.L_x_59:
[----:B------:R-:W-:Y:S01]  /*32f0*/  @!P0 IMAD R107, R107, R120, R11 ;  /* 0x000000786b6b8224 */ /* 0x000fe200078e020b */
[----:B------:R-:W-:Y:S04]  /*3300*/  BSSY B1, `(.L_x_61) ;  /* 0x0000007000017945 */ /* 0x000fe80003800000 */
[----:B------:R2:W-:Y:S01]  /*3310*/  @!P0 STG.E.U8 desc[UR36][R116.64+0x1], R107 ;  /* 0x0000016b74008986 */ /* 0x0005e2000c101124 */
[----:B------:R-:W-:-:S13]  /*3320*/  ISETP.LT.OR P0, PT, R3, 0x9, !P3 ;  /* 0x000000090300780c */ /* 0x000fda0005f01670 */
[----:B--2---:R-:W-:Y:S05]  /*3330*/  @P0 BRA `(.L_x_62) ;  /* 0x00000000000c0947 */ /* 0x004fea0003800000 */
[----:B------:R-:W2:Y:S02]  /*3340*/  LDG.E.U8 R126, desc[UR36][R112.64+0x8] ;  /* 0x00000824707e7981 */ /* 0x000ea4000c1e1100 */
[----:B--2---:R-:W-:-:S05]  /*3350*/  PRMT R104, R126, 0x8880, RZ ;  /* 0x000088807e687816 */ /* 0x004fca00000000ff */
[----:B------:R-:W-:-:S07]  /*3360*/  IMAD R11, R104, R121, RZ ;  /* 0x00000079680b7224 */ /* 0x000fce00078e02ff */
.L_x_62:
[----:B------:R-:W-:Y:S05]  /*3370*/  BSYNC B1 ;  /* 0x0000000000017941 */ /* 0x000fea0003800000 */
.L_x_61:
[----:B------:R-:W-:Y:S01]  /*3380*/  @!P0 IMAD R107, R108, R120, R11 ;  /* 0x000000786c6b8224 */ /* 0x000fe200078e020b */
[----:B------:R-:W-:Y:S01]  /*3390*/  ISETP.LT.OR P4, PT, R3, 0xa, !P3 ;  /* 0x0000000a0300780c */ /* 0x000fe20005f81670 */
[----:B------:R-:W-:Y:S01]  /*33a0*/  @!P0 IMAD.MOV.U32 R104, RZ, RZ, R114 ;  /* 0x000000ffff688224 */ /* 0x000fe200078e0072 */
[----:B------:R-:W-:Y:S01]  /*33b0*/  BSSY B1, `(.L_x_63) ;  /* 0x0000007000017945 */ /* 0x000fe20003800000 */
[----:B-1----:R-:W-:-:S05]  /*33c0*/  @!P0 IMAD.MOV.U32 R105, RZ, RZ, R115 ;  /* 0x000000ffff698224 */ /* 0x002fca00078e0073 */
[----:B------:R1:W-:Y:S05]  /*33d0*/  @!P0 STG.E.U8 desc[UR36][R104.64+0x8], R107 ;  /* 0x0000086b68008986 */ /* 0x0003ea000c101124 */
[----:B------:R-:W-:Y:S05]  /*33e0*/  @P4 BRA `(.L_x_64) ;  /* 0x00000000000c4947 */ /* 0x000fea0003800000 */
[----:B------:R-:W1:Y:S02]  /*33f0*/  LDG.E.U8 R126, desc[UR36][R112.64+0x9] ;  /* 0x00000924707e7981 */ /* 0x000e64000c1e1100 */
[----:B-1----:R-:W-:-:S05]  /*3400*/  PRMT R104, R126, 0x8880, RZ ;  /* 0x000088807e687816 */ /* 0x002fca00000000ff */
[----:B------:R-:W-:-:S07]  /*3410*/  IMAD R11, R104, R121, RZ ;  /* 0x00000079680b7224 */ /* 0x000fce00078e02ff */
.L_x_64:
[----:B------:R-:W-:Y:S05]  /*3420*/  BSYNC B1 ;  /* 0x0000000000017941 */ /* 0x000fea0003800000 */
.L_x_63:
[----:B------:R-:W-:Y:S01]  /*3430*/  ISETP.LT.OR P0, PT, R3, 0xa, !P2 ;  /* 0x0000000a0300780c */ /* 0x000fe20005701670 */
[----:B------:R-:W-:Y:S01]  /*3440*/  @!P4 IMAD R109, R109, R120, R11 ;  /* 0x000000786d6dc224 */ /* 0x000fe200078e020b */
[----:B-1----:R-:W-:Y:S01]  /*3450*/  P2R R104, PR, RZ, 0x20 ;  /* 0x00000020ff687803 */ /* 0x002fe20000000000 */
[----:B------:R-:W-:Y:S01]  /*3460*/  BSSY B1, `(.L_x_65) ;  /* 0x000000d000017945 */ /* 0x000fe20003800000 */
[----:B------:R-:W-:-:S09]  /*3470*/  P2R R105, PR, RZ, 0x8 ;  /* 0x00000008ff697803 */ /* 0x000fd20000000000 */
[----:B------:R-:W-:-:S04]  /*3480*/  @!P0 IADD3 R116, P3, P5, R125, R8, R124 ;  /* 0x000000087d748210 */ /* 0x000fc80007d7e07c */
[----:B------:R-:W-:Y:S02]  /*3490*/  @!P0 IADD3.X R117, R123, R9, R122, P3, P5 ;  /* 0x000000097b758210 */ /* 0x000fe40001fea47a */
[----:B------:R-:W-:Y:S01]  /*34a0*/  ISETP.NE.AND P5, PT, R104, RZ, PT ;  /* 0x000000ff6800720c */ /* 0x000fe20003fa5270 */
[----:B------:R-:W-:Y:S01]  /*34b0*/  @!P4 IMAD.MOV.U32 R104, RZ, RZ, R114 ;  /* 0x000000ffff68c224 */ /* 0x000fe200078e0072 */
[----:B------:R-:W-:Y:S01]  /*34c0*/  ISETP.NE.AND P3, PT, R105, RZ, PT ;  /* 0x000000ff6900720c */ /* 0x000fe20003f65270 */
[----:B------:R-:W-:-:S05]  /*34d0*/  @!P4 IMAD.MOV.U32 R105, RZ, RZ, R115 ;  /* 0x000000ffff69c224 */ /* 0x000fca00078e0073 */
[----:B------:R1:W-:Y:S01]  /*34e0*/  @!P4 STG.E.U8 desc[UR36][R104.64+0x9], R109 ;  /* 0x0000096d6800c986 */ /* 0x0003e2000c101124 */
[----:B------:R-:W-:Y:S06]  /*34f0*/  @P1 BRA `(.L_x_66) ;  /* 0x00000000000c1947 */ /* 0x000fec0003800000 */
[----:B------:R-:W1:Y:S02]  /*3500*/  LDG.E.U8 R126, desc[UR36][R12.64+0x8] ;  /* 0x000008240c7e7981 */ /* 0x000e64000c1e1100 */
[----:B-1----:R-:W-:-:S05]  /*3510*/  PRMT R104, R126, 0x8880, RZ ;  /* 0x000088807e687816 */ /* 0x002fca00000000ff */
[----:B------:R-:W-:-:S07]  /*3520*/  IMAD R11, R104, R121, RZ ;  /* 0x00000079680b7224 */ /* 0x000fce00078e02ff */
.L_x_66:
[----:B------:R-:W-:Y:S05]  /*3530*/  BSYNC B1 ;  /* 0x0000000000017941 */ /* 0x000fea0003800000 */
.L_x_65:
[----:B-1----:R-:W-:Y:S01]  /*3540*/  @!P1 IMAD R109, R110, R120, R11 ;  /* 0x000000786e6d9224 */ /* 0x002fe200078e020b */
[----:B------:R-:W-:Y:S01]  /*3550*/  BSSY B1, `(.L_x_67) ;  /* 0x000000c000017945 */ /* 0x000fe20003800000 */
[----:B------:R-:W-:-:S03]  /*3560*/  IMAD.WIDE.U32 R104, R139, R132, R134 ;  /* 0x000000848b687225 */ /* 0x000fc600078e0086 */
[----:B------:R1:W-:Y:S01]  /*3570*/  @!P1 STG.E.U8 desc[UR36][R118.64+0x8], R109 ;  /* 0x0000086d76009986 */ /* 0x0003e2000c101124 */
[----:B------:R-:W-:Y:S01]  /*3580*/  IMAD.SHL.U32 R133, R129, 0x100, RZ ;  /* 0x0000010081857824 */ /* 0x000fe200078e00ff */
[----:B------:R-:W-:Y:S01]  /*3590*/  IADD3 R104, P1, R104, R130, RZ ;  /* 0x0000008268687210 */ /* 0x000fe20007f3e0ff */
[----:B------:R-:W-:-:S03]  /*35a0*/  IMAD.WIDE.U32 R106, R128, 0x100, RZ ;  /* 0x00000100806a7825 */ /* 0x000fc600078e00ff */
[----:B------:R-:W-:Y:S02]  /*35b0*/  IADD3.X R105, R131, R105, R140, P1, !PT ;  /* 0x0000006983697210 */ /* 0x000fe40000ffe48c */
[----:B------:R-:W-:Y:S01]  /*35c0*/  ISETP.GE.AND P1, PT, R10, 0x101, PT ;  /* 0x000001010a00780c */ /* 0x000fe20003f26270 */
[----:B------:R-:W-:-:S12]  /*35d0*/  @P0 BRA `(.L_x_68) ;  /* 0x00000000000c0947 */ /* 0x000fd80003800000 */
[----:B------:R-:W2:Y:S02]  /*35e0*/  LDG.E.U8 R126, desc[UR36][R12.64+0x9] ;  /* 0x000009240c7e7981 */ /* 0x000ea4000c1e1100 */
[----:B--2---:R-:W-:-:S05]  /*35f0*/  PRMT R108, R126, 0x8880, RZ ;  /* 0x000088807e6c7816 */ /* 0x004fca00000000ff */
[----:B------:R-:W-:-:S07]  /*3600*/  IMAD R11, R108, R121, RZ ;  /* 0x000000796c0b7224 */ /* 0x000fce00078e02ff */
.L_x_68:
[----:B------:R-:W-:Y:S05]  /*3610*/  BSYNC B1 ;  /* 0x0000000000017941 */ /* 0x000fea0003800000 */
.L_x_67:
[----:B------:R-:W-:Y:S01]  /*3620*/  ISETP.LT.OR P4, PT, R3, 0x1, !P1 ;  /* 0x000000010300780c */ /* 0x000fe20004f81670 */
[----:B------:R-:W-:Y:S01]  /*3630*/  @!P0 IMAD R111, R111, R120, R11 ;  /* 0x000000786f6f8224 */ /* 0x000fe200078e020b */
[----:B------:R-:W-:Y:S02]  /*3640*/  P2R R136, PR, RZ, 0x20 ;  /* 0x00000020ff887803 */ /* 0x000fe40000000000 */
[----:B------:R-:W-:Y:S02]  /*3650*/  P2R R110, PR, RZ, 0x4 ;  /* 0x00000004ff6e7803 */ /* 0x000fe40000000000 */
[----:B------:R2:W-:Y:S01]  /*3660*/  @!P0 STG.E.U8 desc[UR36][R116.64+0x9], R111 ;  /* 0x0000096f74008986 */ /* 0x0005e2000c101124 */
[----:B-1----:R-:W-:-:S06]  /*3670*/  P2R R118, PR, RZ, 0x8 ;  /* 0x00000008ff767803 */ /* 0x002fcc0000000000 */
[----:B------:R-:W3:Y:S01]  /*3680*/  @!P4 LDG.E.U8 R126, desc[UR36][R104.64] ;  /* 0x00000024687ec981 */ /* 0x000ee2000c1e1100 */
[----:B------:R-:W-:-:S04]  /*3690*/  @!P4 IADD3 R108, P5, R8, R106, RZ ;  /* 0x0000006a086cc210 */ /* 0x000fc80007fbe0ff */
[----:B------:R-:W-:Y:S02]  /*36a0*/  @!P4 IADD3.X R109, R9, R107, R133, P5, !PT ;  /* 0x0000006b096dc210 */ /* 0x000fe40002ffe485 */
[----:B---3--:R-:W-:-:S05]  /*36b0*/  @!P4 PRMT R106, R126, 0x8880, RZ ;  /* 0x000088807e6ac816 */ /* 0x008fca00000000ff */
[----:B------:R-:W-:Y:S01]  /*36c0*/  @!P4 IMAD R11, R106, R121, RZ ;  /* 0x000000796a0bc224 */ /* 0x000fe200078e02ff */
[----:B------:R-:W-:-:S04]  /*36d0*/  LEA R106, P0, R128, R8, 0x8 ;  /* 0x00000008806a7211 */ /* 0x000fc800078040ff */
[----:B------:R-:W-:Y:S02]  /*36e0*/  LEA.HI.X R107, R128, R9, R129, 0x8, P0 ;  /* 0x00000009806b7211 */ /* 0x000fe400000f4481 */
[----:B------:R-:W-:Y:S01]  /*36f0*/  ISETP.LT.OR P0, PT, R3, 0x2, !P1 ;  /* 0x000000020300780c */ /* 0x000fe20004f01670 */
[----:B------:R-:W-:-:S05]  /*3700*/  @!P4 IMAD R119, R96, R120, R11 ;  /* 0x000000786077c224 */ /* 0x000fca00078e020b */
[----:B------:R1:W-:Y:S07]  /*3710*/  @!P4 STG.E.U8 desc[UR36][R108.64], R119 ;  /* 0x000000776c00c986 */ /* 0x0003ee000c101124 */
[----:B------:R-:W3:Y:S01]  /*3720*/  @!P0 LDG.E.U8 R126, desc[UR36][R104.64+0x1] ;  /* 0x00000124687e8981 */ /* 0x000ee2000c1e1100 */
[----:B------:R-:W-:Y:S01]  /*3730*/  IMAD.WIDE.U32 R132, R127, R132, R134 ;  /* 0x000000847f847225 */ /* 0x000fe200078e0086 */
[----:B------:R-:W-:Y:S02]  /*3740*/  ISETP.GE.AND P2, PT, R10, 0x109, PT ;  /* 0x000001090a00780c */ /* 0x000fe40003f46270 */
[----:B---3--:R-:W-:-:S05]  /*3750*/  @!P0 PRMT R96, R126, 0x8880, RZ ;  /* 0x000088807e608816 */ /* 0x008fca00000000ff */
[----:B------:R-:W-:-:S04]  /*3760*/  @!P0 IMAD R11, R96, R121, RZ ;  /* 0x00000079600b8224 */ /* 0x000fc800078e02ff */
[----:B--2---:R-:W-:-:S05]  /*3770*/  @!P0 IMAD R111, R97, R120, R11 ;  /* 0x00000078616f8224 */ /* 0x004fca00078e020b */
[----:B------:R2:W-:Y:S01]  /*3780*/  @!P0 STG.E.U8 desc[UR36][R106.64+0x1], R111 ;  /* 0x0000016f6a008986 */ /* 0x0005e2000c101124 */
[----:B------:R-:W-:-:S04]  /*3790*/  IADD3 R130, P0, R132, R130, RZ ;  /* 0x0000008284827210 */ /* 0x000fc80007f1e0ff */
[----:B------:R-:W-:Y:S02]  /*37a0*/  IADD3.X R131, R131, R133, R138, P0, !PT ;  /* 0x0000008583837210 */ /* 0x000fe400007fe48a */
[----:B------:R-:W-:-:S13]  /*37b0*/  ISETP.LT.OR P0, PT, R3, 0x1, !P2 ;  /* 0x000000010300780c */ /* 0x000fda0005701670 */
[----:B------:R-:W1:Y:S01]  /*37c0*/  @!P0 LDG.E.U8 R126, desc[UR36][R14.64] ;  /* 0x000000240e7e8981 */ /* 0x000e62000c1e1100 */
[----:B------:R-:W-:-:S05]  /*37d0*/  @!P0 IADD3 R96, P4, R106, R125, RZ ;  /* 0x0000007d6a608210 */ /* 0x000fca0007f9e0ff */
[----:B------:R-:W-:Y:S01]  /*37e0*/  @!P0 IMAD.X R97, R107, 0x1, R123, P4 ;  /* 0x000000016b618824 */ /* 0x000fe200020e067b */
[----:B-1----:R-:W-:-:S05]  /*37f0*/  @!P0 PRMT R108, R126, 0x8880, RZ ;  /* 0x000088807e6c8816 */ /* 0x002fca00000000ff */
[----:B------:R-:W-:-:S04]  /*3800*/  @!P0 IMAD R11, R108, R121, RZ ;  /* 0x000000796c0b8224 */ /* 0x000fc800078e02ff */
[----:B--2---:R-:W-:-:S05]  /*3810*/  @!P0 IMAD R111, R98, R120, R11 ;  /* 0x00000078626f8224 */ /* 0x004fca00078e020b */
[----:B------:R1:W-:Y:S01]  /*3820*/  @!P0 STG.E.U8 desc[UR36][R96.64], R111 ;  /* 0x0000006f60008986 */ /* 0x0003e2000c101124 */
[----:B------:R-:W-:-:S13]  /*3830*/  ISETP.LT.OR P0, PT, R3, 0x2, !P2 ;  /* 0x000000020300780c */ /* 0x000fda0005701670 */
[----:B------:R-:W2:Y:S01]  /*3840*/  @!P0 LDG.E.U8 R126, desc[UR36][R14.64+0x1] ;  /* 0x000001240e7e8981 */ /* 0x000ea2000c1e1100 */
[----:B------:R-:W-:-:S05]  /*3850*/  @!P0 IADD3 R108, P4, R106, R125, RZ ;  /* 0x0000007d6a6c8210 */ /* 0x000fca0007f9e0ff */
[----:B------:R-:W-:Y:S01]  /*3860*/  @!P0 IMAD.X R109, R107, 0x1, R123, P4 ;  /* 0x000000016b6d8824 */ /* 0x000fe200020e067b */
[----:B--2---:R-:W-:-:S05]  /*3870*/  @!P0 PRMT R98, R126, 0x8880, RZ ;  /* 0x000088807e628816 */ /* 0x004fca00000000ff */
[----:B------:R-:W-:-:S04]  /*3880*/  @!P0 IMAD R11, R98, R121, RZ ;  /* 0x00000079620b8224 */ /* 0x000fc800078e02ff */
[----:B------:R-:W-:-:S05]  /*3890*/  @!P0 IMAD R99, R99, R120, R11 ;  /* 0x0000007863638224 */ /* 0x000fca00078e020b */
[----:B------:R-:W-:Y:S01]  /*38a0*/  @!P0 STG.E.U8 desc[UR36][R108.64+0x1], R99 ;  /* 0x000001636c008986 */ /* 0x000fe2000c101124 */
[----:B------:R-:W-:-:S13]  /*38b0*/  ISETP.LT.OR P0, PT, R3, 0x9, !P1 ;  /* 0x000000090300780c */ /* 0x000fda0004f01670 */
[----:B------:R-:W2:Y:S01]  /*38c0*/  @!P0 LDG.E.U8 R126, desc[UR36][R104.64+0x8] ;  /* 0x00000824687e8981 */ /* 0x000ea2000c1e1100 */
[----:B-1----:R-:W-:Y:S01]  /*38d0*/  @!P0 IMAD.MOV.U32 R97, RZ, RZ, R107 ;  /* 0x000000ffff618224 */ /* 0x002fe200078e006b */
[----:B--2---:R-:W-:-:S05]  /*38e0*/  @!P0 PRMT R96, R126, 0x8880, RZ ;  /* 0x000088807e608816 */ /* 0x004fca00000000ff */
[----:B------:R-:W-:Y:S02]  /*38f0*/  @!P0 IMAD R11, R96, R121, RZ ;  /* 0x00000079600b8224 */ /* 0x000fe400078e02ff */
[----:B------:R-:W-:Y:S02]  /*3900*/  @!P0 IMAD.MOV.U32 R96, RZ, RZ, R106 ;  /* 0x000000ffff608224 */ /* 0x000fe400078e006a */
[----:B------:R-:W-:-:S05]  /*3910*/  @!P0 IMAD R111, R100, R120, R11 ;  /* 0x00000078646f8224 */ /* 0x000fca00078e020b */
[----:B------:R1:W-:Y:S01]  /*3920*/  @!P0 STG.E.U8 desc[UR36][R96.64+0x8], R111 ;  /* 0x0000086f60008986 */ /* 0x0003e2000c101124 */
[----:B------:R-:W-:-:S13]  /*3930*/  ISETP.LT.OR P0, PT, R3, 0xa, !P1 ;  /* 0x0000000a0300780c */ /* 0x000fda0004f01670 */
[----:B------:R-:W2:Y:S01]  /*3940*/  @!P0 LDG.E.U8 R126, desc[UR36][R104.64+0x9] ;  /* 0x00000924687e8981 */ /* 0x000ea2000c1e1100 */
[----:B-1----:R-:W-:Y:S02]  /*3950*/  @!P0 IMAD.MOV.U32 R96, RZ, RZ, R106 ;  /* 0x000000ffff608224 */ /* 0x002fe400078e006a */
[----:B------:R-:W-:Y:S01]  /*3960*/  @!P0 IMAD.MOV.U32 R97, RZ, RZ, R107 ;  /* 0x000000ffff618224 */ /* 0x000fe200078e006b */
[----:B--2---:R-:W-:-:S05]  /*3970*/  @!P0 PRMT R98, R126, 0x8880, RZ ;  /* 0x000088807e628816 */ /* 0x004fca00000000ff */
[----:B------:R-:W-:-:S04]  /*3980*/  @!P0 IMAD R11, R98, R121, RZ ;  /* 0x00000079620b8224 */ /* 0x000fc800078e02ff */
[----:B------:R-:W-:-:S05]  /*3990*/  @!P0 IMAD R101, R101, R120, R11 ;  /* 0x0000007865658224 */ /* 0x000fca00078e020b */
        /* <DEDUP_REMOVED lines=8> */
[----:B------:R2:W-:Y:S01]  /*3a20*/  @!P0 STG.E.U8 desc[UR36][R98.64+0x8], R109 ;  /* 0x0000086d62008986 */ /* 0x0005e2000c101124 */
[----:B------:R-:W-:-:S13]  /*3a30*/  ISETP.LT.OR P0, PT, R3, 0xa, !P2 ;  /* 0x0000000a0300780c */ /* 0x000fda0005701670 */
[----:B------:R-:W3:Y:S01]  /*3a40*/  @!P0 LDG.E.U8 R126, desc[UR36][R14.64+0x9] ;  /* 0x000009240e7e8981 */ /* 0x000ee2000c1e1100 */
[----:B------:R-:W-:-:S05]  /*3a50*/  @!P0 IADD3 R100, P4, R106, R125, RZ ;  /* 0x0000007d6a648210 */ /* 0x000fca0007f9e0ff */
[----:B-1----:R-:W-:Y:S01]  /*3a60*/  @!P0 IMAD.X R101, R107, 0x1, R123, P4 ;  /* 0x000000016b658824 */ /* 0x002fe200020e067b */
[----:B------:R-:W-:Y:S02]  /*3a70*/  ISETP.LT.OR P4, PT, R3, 0x11, !P6 ;  /* 0x000000110300780c */ /* 0x000fe40007781670 */
[----:B------:R-:W-:Y:S02]  /*3a80*/  ISETP.GE.AND P5, PT, R10, 0x181, PT ;  /* 0x000001810a00780c */ /* 0x000fe40003fa6270 */
[----:B---3--:R-:W-:-:S05]  /*3a90*/  @!P0 PRMT R96, R126, 0x8880, RZ ;  /* 0x000088807e608816 */ /* 0x008fca00000000ff */
[----:B------:R-:W-:-:S04]  /*3aa0*/  @!P0 IMAD R11, R96, R121, RZ ;  /* 0x00000079600b8224 */ /* 0x000fc800078e02ff */
[----:B------:R-:W-:-:S05]  /*3ab0*/  @!P0 IMAD R103, R103, R120, R11 ;  /* 0x0000007867678224 */ /* 0x000fca00078e020b */
[----:B------:R1:W-:Y:S01]  /*3ac0*/  @!P0 STG.E.U8 desc[UR36][R100.64+0x9], R103 ;  /* 0x0000096764008986 */ /* 0x0003e2000c101124 */
[----:B--2---:R-:W-:-:S05]  /*3ad0*/  @!P4 IADD3 R98, P0, R8, R125, RZ ;  /* 0x0000007d0862c210 */ /* 0x004fca0007f1e0ff */
[----:B------:R-:W-:Y:S01]  /*3ae0*/  @!P4 IMAD.X R99, R9, 0x1, R123, P0 ;  /* 0x000000010963c824 */ /* 0x000fe200000e067b */
[----:B------:R-:W-:-:S13]  /*3af0*/  ISETP.LT.OR P0, PT, R3, 0x1, !P5 ;  /* 0x000000010300780c */ /* 0x000fda0006f01670 */
[----:B------:R-:W2:Y:S01]  /*3b00*/  @!P0 LDG.E.U8 R126, desc[UR36][R130.64] ;  /* 0x00000024827e8981 */ /* 0x000ea2000c1e1100 */
[----:B------:R-:W-:Y:S02]  /*3b10*/  IMAD R97, R129, 0x180, RZ ;  /* 0x0000018081617824 */ /* 0x000fe400078e02ff */
[----:B------:R-:W-:-:S04]  /*3b20*/  IMAD.WIDE.U32 R128, R128, 0x180, R8 ;  /* 0x0000018080807825 */ /* 0x000fc800078e0008 */
[----:B-1----:R-:W-:Y:S02]  /*3b30*/  IMAD.IADD R101, R129, 0x1, R97 ;  /* 0x0000000181657824 */ /* 0x002fe400078e0261 */
[----:B------:R-:W-:Y:S01]  /*3b40*/  @!P0 IMAD.MOV.U32 R100, RZ, RZ, R128 ;  /* 0x000000ffff648224 */ /* 0x000fe200078e0080 */
[----:B--2---:R-:W-:-:S05]  /*3b50*/  @!P0 PRMT R96, R126, 0x8880, RZ ;  /* 0x000088807e608816 */ /* 0x004fca00000000ff */
[----:B------:R-:W-:-:S04]  /*3b60*/  @!P0 IMAD R11, R96, R121, RZ ;  /* 0x00000079600b8224 */ /* 0x000fc800078e02ff */
[----:B------:R-:W-:-:S05]  /*3b70*/  @!P0 IMAD R103, R88, R120, R11 ;  /* 0x0000007858678224 */ /* 0x000fca00078e020b */
[----:B------:R1:W-:Y:S01]  /*3b80*/  @!P0 STG.E.U8 desc[UR36][R100.64], R103 ;  /* 0x0000006764008986 */ /* 0x0003e2000c101124 */
[----:B------:R-:W-:-:S13]  /*3b90*/  ISETP.LT.OR P0, PT, R3, 0x2, !P5 ;  /* 0x000000020300780c */ /* 0x000fda0006f01670 */
[----:B------:R-:W2:Y:S01]  /*3ba0*/  @!P0 LDG.E.U8 R126, desc[UR36][R130.64+0x1] ;  /* 0x00000124827e8981 */ /* 0x000ea2000c1e1100 */
[----:B------:R-:W-:Y:S01]  /*3bb0*/  ISETP.LT.OR P2, PT, R3, 0x12, !P6 ;  /* 0x000000120300780c */ /* 0x000fe20007741670 */
[----:B-1----:R-:W-:Y:S01]  /*3bc0*/  @!P0 IMAD.MOV.U32 R100, RZ, RZ, R128 ;  /* 0x000000ffff648224 */ /* 0x002fe200078e0080 */
[----:B------:R-:W-:Y:S02]  /*3bd0*/  ISETP.GE.AND P3, PT, R10, 0x189, PT ;  /* 0x000001890a00780c */ /* 0x000fe40003f66270 */
[----:B--2---:R-:W-:-:S05]  /*3be0*/  @!P0 PRMT R88, R126, 0x8880, RZ ;  /* 0x000088807e588816 */ /* 0x004fca00000000ff */
[----:B------:R-:W-:-:S04]  /*3bf0*/  @!P0 IMAD R11, R88, R121, RZ ;  /* 0x00000079580b8224 */ /* 0x000fc800078e02ff */
[----:B------:R-:W-:-:S05]  /*3c00*/  @!P0 IMAD R111, R89, R120, R11 ;  /* 0x00000078596f8224 */ /* 0x000fca00078e020b */
[----:B------:R1:W-:Y:S01]  /*3c10*/  @!P0 STG.E.U8 desc[UR36][R100.64+0x1], R111 ;  /* 0x0000016f64008986 */ /* 0x0003e2000c101124 */
[----:B------:R-:W-:-:S05]  /*3c20*/  @!P2 IADD3 R108, P0, R8, R125, RZ ;  /* 0x0000007d086ca210 */ /* 0x000fca0007f1e0ff */
[----:B------:R-:W-:Y:S01]  /*3c30*/  @!P2 IMAD.X R109, R9, 0x1, R123, P0 ;  /* 0x00000001096da824 */ /* 0x000fe200000e067b */
[----:B------:R-:W-:-:S13]  /*3c40*/  ISETP.LT.OR P0, PT, R3, 0x1, !P3 ;  /* 0x000000010300780c */ /* 0x000fda0005f01670 */
[----:B------:R-:W2:Y:S01]  /*3c50*/  @!P0 LDG.E.U8 R126, desc[UR36][R20.64] ;  /* 0x00000024147e8981 */ /* 0x000ea2000c1e1100 */
[----:B------:R-:W-:Y:S02]  /*3c60*/  P2R R116, PR, RZ, 0x2 ;  /* 0x00000002ff747803 */ /* 0x000fe40000000000 */
[----:B------:R-:W-:-:S05]  /*3c70*/  @!P0 IADD3 R88, P1, R125, R128, RZ ;  /* 0x000000807d588210 */ /* 0x000fca0007f3e0ff */
[----:B------:R-:W-:Y:S01]  /*3c80*/  @!P0 IMAD.X R89, R101, 0x1, R123, P1 ;  /* 0x0000000165598824 */ /* 0x000fe200008e067b */
[----:B--2---:R-:W-:-:S05]  /*3c90*/  @!P0 PRMT R96, R126, 0x8880, RZ ;  /* 0x000088807e608816 */ /* 0x004fca00000000ff */
[----:B------:R-:W-:-:S04]  /*3ca0*/  @!P0 IMAD R11, R96, R121, RZ ;  /* 0x00000079600b8224 */ /* 0x000fc800078e02ff */
[----:B-1----:R-:W-:-:S05]  /*3cb0*/  @!P0 IMAD R111, R90, R120, R11 ;  /* 0x000000785a6f8224 */ /* 0x002fca00078e020b */
        /* <DEDUP_REMOVED lines=35> */
[----:B-1----:R-:W-:Y:S02]  /*3ef0*/  @!P0 IADD3 R88, P3, R125, R128, RZ ;  /* 0x000000807d588210 */ /* 0x002fe40007f7e0ff */
[----:B------:R-:W-:-:S03]  /*3f00*/  ISETP.NE.AND P5, PT, R136, RZ, PT ;  /* 0x000000ff8800720c */ /* 0x000fc60003fa5270 */
[----:B------:R-:W-:Y:S01]  /*3f10*/  @!P0 IMAD.X R89, R101, 0x1, R123, P3 ;  /* 0x0000000165598824 */ /* 0x000fe200018e067b */
[----:B---3--:R-:W-:-:S05]  /*3f20*/  @!P0 PRMT R92, R126, 0x8880, RZ ;  /* 0x000088807e5c8816 */ /* 0x008fca00000000ff */
[----:B------:R-:W-:-:S04]  /*3f30*/  @!P0 IMAD R11, R92, R121, RZ ;  /* 0x000000795c0b8224 */ /* 0x000fc800078e02ff */
[----:B------:R-:W-:-:S05]  /*3f40*/  @!P0 IMAD R95, R95, R120, R11 ;  /* 0x000000785f5f8224 */ /* 0x000fca00078e020b */
[----:B------:R-:W-:Y:S01]  /*3f50*/  @!P0 STG.E.U8 desc[UR36][R88.64+0x9], R95 ;  /* 0x0000095f58008986 */ /* 0x000fe2000c101124 */
[----:B------:R-:W-:-:S13]  /*3f60*/  ISETP.LT.OR P0, PT, R3, 0x11, !P5 ;  /* 0x000000110300780c */ /* 0x000fda0006f01670 */
[----:B------:R-:W2:Y:S02]  /*3f70*/  @!P0 LDG.E.U8 R126, desc[UR36][R4.64+0x10] ;  /* 0x00001024047e8981 */ /* 0x000ea4000c1e1100 */
[----:B--2---:R-:W-:-:S05]  /*3f80*/  @!P0 PRMT R90, R126, 0x8880, RZ ;  /* 0x000088807e5a8816 */ /* 0x004fca00000000ff */
        /* <DEDUP_REMOVED lines=8> */
[----:B------:R-:W-:Y:S04]  /*4010*/  @!P0 STG.E.U8 desc[UR36][R8.64+0x11], R81 ;  /* 0x0000115108008986 */ /* 0x000fe8000c101124 */
[----:B------:R-:W2:Y:S02]  /*4020*/  @!P4 LDG.E.U8 R126, desc[UR36][R6.64+0x10] ;  /* 0x00001024067ec981 */ /* 0x000ea4000c1e1100 */
[----:B--2---:R-:W-:-:S05]  /*4030*/  @!P4 PRMT R80, R126, 0x8880, RZ ;  /* 0x000088807e50c816 */ /* 0x004fca00000000ff */
[----:B------:R-:W-:-:S04]  /*4040*/  @!P4 IMAD R11, R80, R121, RZ ;  /* 0x00000079500bc224 */ /* 0x000fc800078e02ff */
[----:B------:R-:W-:-:S05]  /*4050*/  @!P4 IMAD R93, R82, R120, R11 ;  /* 0x00000078525dc224 */ /* 0x000fca00078e020b */
[----:B------:R1:W-:Y:S04]  /*4060*/  @!P4 STG.E.U8 desc[UR36][R98.64+0x10], R93 ;  /* 0x0000105d6200c986 */ /* 0x0003e8000c101124 */
        /* <DEDUP_REMOVED lines=9> */
[----:B-1----:R-:W-:-:S05]  /*4100*/  @!P2 IMAD R93, R84, R120, R11 ;  /* 0x00000078545da224 */ /* 0x002fca00078e020b */
[----:B------:R1:W-:Y:S01]  /*4110*/  @!P2 STG.E.U8 desc[UR36][R8.64+0x18], R93 ;  /* 0x0000185d0800a986 */ /* 0x0003e2000c101124 */
[----:B------:R-:W-:-:S13]  /*4120*/  ISETP.LT.OR P2, PT, R3, 0x1a, !P5 ;  /* 0x0000001a0300780c */ /* 0x000fda0006f41670 */
[----:B------:R-:W2:Y:S01]  /*4130*/  @!P2 LDG.E.U8 R126, desc[UR36][R4.64+0x19] ;  /* 0x00001924047ea981 */ /* 0x000ea2000c1e1100 */
[----:B------:R-:W-:Y:S02]  /*4140*/  ISETP.LT.OR P0, PT, R3, 0x19, !P6 ;  /* 0x000000190300780c */ /* 0x000fe40007701670 */
[----:B--2---:R-:W-:-:S05]  /*4150*/  @!P2 PRMT R80, R126, 0x8880, RZ ;  /* 0x000088807e50a816 */ /* 0x004fca00000000ff */
[----:B------:R-:W-:-:S04]  /*4160*/  @!P2 IMAD R11, R80, R121, RZ ;  /* 0x00000079500ba224 */ /* 0x000fc800078e02ff */
[----:B------:R-:W-:-:S05]  /*4170*/  @!P2 IMAD R85, R85, R120, R11 ;  /* 0x000000785555a224 */ /* 0x000fca00078e020b */
[----:B------:R2:W-:Y:S04]  /*4180*/  @!P2 STG.E.U8 desc[UR36][R8.64+0x19], R85 ;  /* 0x000019550800a986 */ /* 0x0005e8000c101124 */
[----:B------:R-:W3:Y:S01]  /*4190*/  @!P0 LDG.E.U8 R126, desc[UR36][R6.64+0x18] ;  /* 0x00001824067e8981 */ /* 0x000ee2000c1e1100 */
[----:B------:R-:W-:Y:S02]  /*41a0*/  ISETP.LT.OR P4, PT, R3, 0x1a, !P6 ;  /* 0x0000001a0300780c */ /* 0x000fe40007781670 */
[----:B------:R-:W-:-:S05]  /*41b0*/  @!P0 IADD3 R88, P3, R8, R125, RZ ;  /* 0x0000007d08588210 */ /* 0x000fca0007f7e0ff */
[----:B------:R-:W-:-:S06]  /*41c0*/  @!P0 IMAD.X R89, R9, 0x1, R123, P3 ;  /* 0x0000000109598824 */ /* 0x000fcc00018e067b */
[----:B------:R-:W-:-:S05]  /*41d0*/  @!P4 IADD3 R90, P3, R8, R125, RZ ;  /* 0x0000007d085ac210 */ /* 0x000fca0007f7e0ff */
[----:B------:R-:W-:Y:S01]  /*41e0*/  @!P4 IMAD.X R91, R9, 0x1, R123, P3 ;  /* 0x00000001095bc824 */ /* 0x000fe200018e067b */
[----:B------:R-:W-:Y:S02]  /*41f0*/  ISETP.LT.OR P3, PT, R3, 0x21, !P6 ;  /* 0x000000210300780c */ /* 0x000fe40007761670 */
[----:B---3--:R-:W-:-:S05]  /*4200*/  @!P0 PRMT R82, R126, 0x8880, RZ ;  /* 0x000088807e528816 */ /* 0x008fca00000000ff */
[----:B------:R-:W-:-:S04]  /*4210*/  @!P0 IMAD R11, R82, R121, RZ ;  /* 0x00000079520b8224 */ /* 0x000fc800078e02ff */
[----:B-1----:R-:W-:-:S05]  /*4220*/  @!P0 IMAD R93, R86, R120, R11 ;  /* 0x00000078565d8224 */ /* 0x002fca00078e020b */
[----:B------:R1:W-:Y:S04]  /*4230*/  @!P0 STG.E.U8 desc[UR36][R88.64+0x18], R93 ;  /* 0x0000185d58008986 */ /* 0x0003e8000c101124 */
[----:B------:R-:W3:Y:S01]  /*4240*/  @!P4 LDG.E.U8 R126, desc[UR36][R6.64+0x19] ;  /* 0x00001924067ec981 */ /* 0x000ee2000c1e1100 */
[----:B------:R-:W-:-:S05]  /*4250*/  @!P3 IADD3 R80, P2, R8, R125, RZ ;  /* 0x0000007d0850b210 */ /* 0x000fca0007f5e0ff */
[----:B------:R-:W-:Y:S01]  /*4260*/  @!P3 IMAD.X R81, R9, 0x1, R123, P2 ;  /* 0x000000010951b824 */ /* 0x000fe200010e067b */
[----:B------:R-:W-:Y:S02]  /*4270*/  ISETP.LT.OR P2, PT, R3, 0x22, !P6 ;  /* 0x000000220300780c */ /* 0x000fe40007741670 */
[----:B------:R-:W-:-:S11]  /*4280*/  ISETP.NE.AND P3, PT, R118, RZ, PT ;  /* 0x000000ff7600720c */ /* 0x000fd60003f65270 */
[----:B------:R-:W-:-:S05]  /*4290*/  @!P2 IADD3 R82, P0, R8, R125, RZ ;  /* 0x0000007d0852a210 */ /* 0x000fca0007f1e0ff */
[----:B------:R-:W-:Y:S01]  /*42a0*/  @!P2 IMAD.X R83, R9, 0x1, R123, P0 ;  /* 0x000000010953a824 */ /* 0x000fe200000e067b */
[----:B------:R-:W-:Y:S02]  /*42b0*/  ISETP.LT.OR P0, PT, R3, 0x11, !P3 ;  /* 0x000000110300780c */ /* 0x000fe40005f01670 */
[----:B---3--:R-:W-:-:S05]  /*42c0*/  @!P4 PRMT R84, R126, 0x8880, RZ ;  /* 0x000088807e54c816 */ /* 0x008fca00000000ff */
[----:B------:R-:W-:-:S04]  /*42d0*/  @!P4 IMAD R11, R84, R121, RZ ;  /* 0x00000079540bc224 */ /* 0x000fc800078e02ff */
[----:B------:R-:W-:-:S05]  /*42e0*/  @!P4 IMAD R87, R87, R120, R11 ;  /* 0x000000785757c224 */ /* 0x000fca00078e020b */
[----:B------:R3:W-:Y:S04]  /*42f0*/  @!P4 STG.E.U8 desc[UR36][R90.64+0x19], R87 ;  /* 0x000019575a00c986 */ /* 0x0007e8000c101124 */
[----:B------:R-:W4:Y:S01]  /*4300*/  @!P0 LDG.E.U8 R126, desc[UR36][R112.64+0x10] ;  /* 0x00001024707e8981 */ /* 0x000f22000c1e1100 */
[----:B--2---:R-:W-:Y:S01]  /*4310*/  IMAD.MOV.U32 R85, RZ, RZ, R115 ;  /* 0x000000ffff557224 */ /* 0x004fe200078e0073 */
[----:B----4-:R-:W-:-:S05]  /*4320*/  @!P0 PRMT R84, R126, 0x8880, RZ ;  /* 0x000088807e548816 */ /* 0x010fca00000000ff */
[----:B------:R-:W-:Y:S02]  /*4330*/  @!P0 IMAD R11, R84, R121, RZ ;  /* 0x00000079540b8224 */ /* 0x000fe400078e02ff */
[----:B------:R-:W-:Y:S02]  /*4340*/  IMAD.MOV.U32 R84, RZ, RZ, R114 ;  /* 0x000000ffff547224 */ /* 0x000fe400078e0072 */
[----:B-1----:R-:W-:-:S05]  /*4350*/  @!P0 IMAD R89, R72, R120, R11 ;  /* 0x0000007848598224 */ /* 0x002fca00078e020b */
[----:B------:R1:W-:Y:S01]  /*4360*/  @!P0 STG.E.U8 desc[UR36][R84.64+0x10], R89 ;  /* 0x0000105954008986 */ /* 0x0003e2000c101124 */
[----:B------:R-:W-:-:S13]  /*4370*/  ISETP.LT.OR P0, PT, R3, 0x12, !P3 ;  /* 0x000000120300780c */ /* 0x000fda0005f01670 */
[----:B------:R-:W2:Y:S01]  /*4380*/  @!P0 LDG.E.U8 R126, desc[UR36][R112.64+0x11] ;  /* 0x00001124707e8981 */ /* 0x000ea2000c1e1100 */
[----:B------:R-:W-:Y:S02]  /*4390*/  P2R R88, PR, RZ, 0x4 ;  /* 0x00000004ff587803 */ /* 0x000fe40000000000 */
[----:B------:R-:W-:Y:S02]  /*43a0*/  ISETP.NE.AND P2, PT, R110, RZ, PT ;  /* 0x000000ff6e00720c */ /* 0x000fe40003f45270 */
[----:B--2---:R-:W-:-:S05]  /*43b0*/  @!P0 PRMT R72, R126, 0x8880, RZ ;  /* 0x000088807e488816 */ /* 0x004fca00000000ff */
[----:B------:R-:W-:-:S04]  /*43c0*/  @!P0 IMAD R11, R72, R121, RZ ;  /* 0x00000079480b8224 */ /* 0x000fc800078e02ff */
[----:B---3--:R-:W-:-:S05]  /*43d0*/  @!P0 IMAD R87, R73, R120, R11 ;  /* 0x0000007849578224 */ /* 0x008fca00078e020b */
[----:B------:R2:W-:Y:S01]  /*43e0*/  @!P0 STG.E.U8 desc[UR36][R84.64+0x11], R87 ;  /* 0x0000115754008986 */ /* 0x0005e2000c101124 */
[----:B------:R-:W-:-:S13]  /*43f0*/  ISETP.LT.OR P0, PT, R3, 0x11, !P2 ;  /* 0x000000110300780c */ /* 0x000fda0005701670 */
[----:B------:R-:W3:Y:S01]  /*4400*/  @!P0 LDG.E.U8 R126, desc[UR36][R12.64+0x10] ;  /* 0x000010240c7e8981 */ /* 0x000ee2000c1e1100 */
[----:B------:R-:W-:-:S05]  /*4410*/  @!P0 IADD3 R72, P4, R125, R114, RZ ;  /* 0x000000727d488210 */ /* 0x000fca0007f9e0ff */
[----:B------:R-:W-:Y:S01]  /*4420*/  @!P0 IMAD.X R73, R123, 0x1, R115, P4 ;  /* 0x000000017b498824 */ /* 0x000fe200020e0673 */
[----:B---3--:R-:W-:-:S05]  /*4430*/  @!P0 PRMT R86, R126, 0x8880, RZ ;  /* 0x000088807e568816 */ /* 0x008fca00000000ff */
[----:B------:R-:W-:-:S04]  /*4440*/  @!P0 IMAD R11, R86, R121, RZ ;  /* 0x00000079560b8224 */ /* 0x000fc800078e02ff */
[----:B-1----:R-:W-:-:S05]  /*4450*/  @!P0 IMAD R89, R74, R120, R11 ;  /* 0x000000784a598224 */ /* 0x002fca00078e020b */
[----:B------:R1:W-:Y:S01]  /*4460*/  @!P0 STG.E.U8 desc[UR36][R72.64+0x10], R89 ;  /* 0x0000105948008986 */ /* 0x0003e2000c101124 */
[----:B------:R-:W-:-:S13]  /*4470*/  ISETP.LT.OR P0, PT, R3, 0x12, !P2 ;  /* 0x000000120300780c */ /* 0x000fda0005701670 */
[----:B------:R-:W3:Y:S01]  /*4480*/  @!P0 LDG.E.U8 R126, desc[UR36][R12.64+0x11] ;  /* 0x000011240c7e8981 */ /* 0x000ee2000c1e1100 */
[----:B------:R-:W-:-:S05]  /*4490*/  @!P0 IADD3 R86, P4, R114, R125, RZ ;  /* 0x0000007d72568210 */ /* 0x000fca0007f9e0ff */
[----:B--2---:R-:W-:Y:S01]  /*44a0*/  @!P0 IMAD.X R87, R115, 0x1, R123, P4 ;  /* 0x0000000173578824 */ /* 0x004fe200020e067b */
[----:B---3--:R-:W-:-:S05]  /*44b0*/  @!P0 PRMT R74, R126, 0x8880, RZ ;  /* 0x000088807e4a8816 */ /* 0x008fca00000000ff */
[----:B------:R-:W-:-:S04]  /*44c0*/  @!P0 IMAD R11, R74, R121, RZ ;  /* 0x000000794a0b8224 */ /* 0x000fc800078e02ff */
[----:B------:R-:W-:-:S05]  /*44d0*/  @!P0 IMAD R75, R75, R120, R11 ;  /* 0x000000784b4b8224 */ /* 0x000fca00078e020b */
[----:B------:R2:W-:Y:S01]  /*44e0*/  @!P0 STG.E.U8 desc[UR36][R86.64+0x11], R75 ;  /* 0x0000114b56008986 */ /* 0x0005e2000c101124 */
[----:B------:R-:W-:-:S13]  /*44f0*/  ISETP.LT.OR P0, PT, R3, 0x19, !P3 ;  /* 0x000000190300780c */ /* 0x000fda0005f01670 */
[----:B------:R-:W1:Y:S02]  /*4500*/  @!P0 LDG.E.U8 R126, desc[UR36][R112.64+0x18] ;  /* 0x00001824707e8981 */ /* 0x000e64000c1e1100 */
[----:B-1----:R-:W-:-:S05]  /*4510*/  @!P0 PRMT R72, R126, 0x8880, RZ ;  /* 0x000088807e488816 */ /* 0x002fca00000000ff */
[----:B------:R-:W-:-:S04]  /*4520*/  @!P0 IMAD R11, R72, R121, RZ ;  /* 0x00000079480b8224 */ /* 0x000fc800078e02ff */
[----:B------:R-:W-:-:S05]  /*4530*/  @!P0 IMAD R89, R76, R120, R11 ;  /* 0x000000784c598224 */ /* 0x000fca00078e020b */
[----:B------:R-:W-:Y:S01]  /*4540*/  @!P0 STG.E.U8 desc[UR36][R84.64+0x18], R89 ;  /* 0x0000185954008986 */ /* 0x000fe2000c101124 */
[----:B------:R-:W-:-:S13]  /*4550*/  ISETP.LT.OR P0, PT, R3, 0x1a, !P3 ;  /* 0x0000001a0300780c */ /* 0x000fda0005f01670 */
[----:B------:R-:W3:Y:S02]  /*4560*/  @!P0 LDG.E.U8 R126, desc[UR36][R112.64+0x19] ;  /* 0x00001924707e8981 */ /* 0x000ee4000c1e1100 */
[----:B---3--:R-:W-:-:S05]  /*4570*/  @!P0 PRMT R72, R126, 0x8880, RZ ;  /* 0x000088807e488816 */ /* 0x008fca00000000ff */
[----:B------:R-:W-:-:S04]  /*4580*/  @!P0 IMAD R11, R72, R121, RZ ;  /* 0x00000079480b8224 */ /* 0x000fc800078e02ff */
[----:B------:R-:W-:-:S05]  /*4590*/  @!P0 IMAD R77, R77, R120, R11 ;  /* 0x000000784d4d8224 */ /* 0x000fca00078e020b */
[----:B------:R-:W-:Y:S01]  /*45a0*/  @!P0 STG.E.U8 desc[UR36][R84.64+0x19], R77 ;  /* 0x0000194d54008986 */ /* 0x000fe2000c101124 */
[----:B------:R-:W-:-:S13]  /*45b0*/  ISETP.LT.OR P0, PT, R3, 0x19, !P2 ;  /* 0x000000190300780c */ /* 0x000fda0005701670 */
[----:B------:R-:W3:Y:S01]  /*45c0*/  @!P0 LDG.E.U8 R126, desc[UR36][R12.64+0x18] ;  /* 0x000018240c7e8981 */ /* 0x000ee2000c1e1100 */
[----:B------:R-:W-:-:S05]  /*45d0*/  @!P0 IADD3 R72, P4, R125, R114, RZ ;  /* 0x000000727d488210 */ /* 0x000fca0007f9e0ff */
[----:B------:R-:W-:Y:S01]  /*45e0*/  @!P0 IMAD.X R73, R123, 0x1, R115, P4 ;  /* 0x000000017b498824 */ /* 0x000fe200020e0673 */
[----:B---3--:R-:W-:-:S05]  /*45f0*/  @!P0 PRMT R74, R126, 0x8880, RZ ;  /* 0x000088807e4a8816 */ /* 0x008fca00000000ff */
[----:B------:R-:W-:-:S04]  /*4600*/  @!P0 IMAD R11, R74, R121, RZ ;  /* 0x000000794a0b8224 */ /* 0x000fc800078e02ff */
[----:B--2---:R-:W-:-:S05]  /*4610*/  @!P0 IMAD R87, R78, R120, R11 ;  /* 0x000000784e578224 */ /* 0x004fca00078e020b */
[----:B------:R1:W-:Y:S01]  /*4620*/  @!P0 STG.E.U8 desc[UR36][R72.64+0x18], R87 ;  /* 0x0000185748008986 */ /* 0x0003e2000c101124 */
[----:B------:R-:W-:-:S13]  /*4630*/  ISETP.LT.OR P0, PT, R3, 0x1a, !P2 ;  /* 0x0000001a0300780c */ /* 0x000fda0005701670 */
[----:B------:R-:W2:Y:S01]  /*4640*/  @!P0 LDG.E.U8 R126, desc[UR36][R12.64+0x19] ;  /* 0x000019240c7e8981 */ /* 0x000ea2000c1e1100 */
[----:B------:R-:W-:Y:S02]  /*4650*/  @!P0 IADD3 R74, P4, R114, R125, RZ ;  /* 0x0000007d724a8210 */ /* 0x000fe40007f9e0ff */
[----:B------:R-:W-:-:S03]  /*4660*/  ISETP.NE.AND P1, PT, R116, RZ, PT ;  /* 0x000000ff7400720c */ /* 0x000fc60003f25270 */
[----:B------:R-:W-:Y:S01]  /*4670*/  @!P0 IMAD.X R75, R115, 0x1, R123, P4 ;  /* 0x00000001734b8824 */ /* 0x000fe200020e067b */
[----:B--2---:R-:W-:-:S05]  /*4680*/  @!P0 PRMT R76, R126, 0x8880, RZ ;  /* 0x000088807e4c8816 */ /* 0x004fca00000000ff */
[----:B------:R-:W-:-:S04]  /*4690*/  @!P0 IMAD R11, R76, R121, RZ ;  /* 0x000000794c0b8224 */ /* 0x000fc800078e02ff */
[----:B------:R-:W-:-:S05]  /*46a0*/  @!P0 IMAD R79, R79, R120, R11 ;  /* 0x000000784f4f8224 */ /* 0x000fca00078e020b */
[----:B------:R2:W-:Y:S01]  /*46b0*/  @!P0 STG.E.U8 desc[UR36][R74.64+0x19], R79 ;  /* 0x0000194f4a008986 */ /* 0x0005e2000c101124 */
[----:B------:R-:W-:-:S13]  /*46c0*/  ISETP.LT.OR P0, PT, R3, 0x11, !P1 ;  /* 0x000000110300780c */ /* 0x000fda0004f01670 */
[----:B------:R-:W3:Y:S01]  /*46d0*/  @!P0 LDG.E.U8 R126, desc[UR36][R104.64+0x10] ;  /* 0x00001024687e8981 */ /* 0x000ee2000c1e1100 */
[----:B-1----:R-:W-:Y:S01]  /*46e0*/  @!P0 IMAD.MOV.U32 R73, RZ, RZ, R107 ;  /* 0x000000ffff498224 */ /* 0x002fe200078e006b */
[----:B---3--:R-:W-:-:S05]  /*46f0*/  @!P0 PRMT R72, R126, 0x8880, RZ ;  /* 0x000088807e488816 */ /* 0x008fca00000000ff */
[----:B------:R-:W-:Y:S02]  /*4700*/  @!P0 IMAD R11, R72, R121, RZ ;  /* 0x00000079480b8224 */ /* 0x000fe400078e02ff */
[----:B------:R-:W-:Y:S02]  /*4710*/  @!P0 IMAD.MOV.U32 R72, RZ, RZ, R106 ;  /* 0x000000ffff488224 */ /* 0x000fe400078e006a */
[----:B------:R-:W-:-:S05]  /*4720*/  @!P0 IMAD R77, R64, R120, R11 ;  /* 0x00000078404d8224 */ /* 0x000fca00078e020b */
[----:B------:R1:W-:Y:S01]  /*4730*/  @!P0 STG.E.U8 desc[UR36][R72.64+0x10], R77 ;  /* 0x0000104d48008986 */ /* 0x0003e2000c101124 */
[----:B------:R-:W-:-:S13]  /*4740*/  ISETP.LT.OR P0, PT, R3, 0x12, !P1 ;  /* 0x000000120300780c */ /* 0x000fda0004f01670 */
[----:B------:R-:W3:Y:S01]  /*4750*/  @!P0 LDG.E.U8 R126, desc[UR36][R104.64+0x11] ;  /* 0x00001124687e8981 */ /* 0x000ee2000c1e1100 */
[----:B------:R-:W-:Y:S02]  /*4760*/  ISETP.GE.AND P4, PT, R10, 0x109, PT ;  /* 0x000001090a00780c */ /* 0x000fe40003f86270 */
[----:B---3--:R-:W-:-:S05]  /*4770*/  @!P0 PRMT R64, R126, 0x8880, RZ ;  /* 0x000088807e408816 */ /* 0x008fca00000000ff */
[----:B------:R-:W-:Y:S02]  /*4780*/  @!P0 IMAD R11, R64, R121, RZ ;  /* 0x00000079400b8224 */ /* 0x000fe400078e02ff */
[----:B------:R-:W-:Y:S02]  /*4790*/  @!P0 IMAD.MOV.U32 R64, RZ, RZ, R106 ;  /* 0x000000ffff408224 */ /* 0x000fe400078e006a */
[----:B--2---:R-:W-:Y:S02]  /*47a0*/  @!P0 IMAD R79, R65, R120, R11 ;  /* 0x00000078414f8224 */ /* 0x004fe400078e020b */
[----:B------:R-:W-:-:S05]  /*47b0*/  @!P0 IMAD.MOV.U32 R65, RZ, RZ, R107 ;  /* 0x000000ffff418224 */ /* 0x000fca00078e006b */
[----:B------:R2:W-:Y:S01]  /*47c0*/  @!P0 STG.E.U8 desc[UR36][R64.64+0x11], R79 ;  /* 0x0000114f40008986 */ /* 0x0005e2000c101124 */
[----:B------:R-:W-:-:S13]  /*47d0*/  ISETP.LT.OR P0, PT, R3, 0x11, !P4 ;  /* 0x000000110300780c */ /* 0x000fda0006701670 */
[----:B------:R-:W1:Y:S01]  /*47e0*/  @!P0 LDG.E.U8 R126, desc[UR36][R14.64+0x10] ;  /* 0x000010240e7e8981 */ /* 0x000e62000c1e1100 */
[----:B------:R-:W-:-:S05]  /*47f0*/  @!P0 IADD3 R74, P4, R106, R125, RZ ;  /* 0x0000007d6a4a8210 */ /* 0x000fca0007f9e0ff */
[----:B------:R-:W-:Y:S01]  /*4800*/  @!P0 IMAD.X R75, R107, 0x1, R123, P4 ;  /* 0x000000016b4b8824 */ /* 0x000fe200020e067b */
[----:B------:R-:W-:Y:S02]  /*4810*/  ISETP.GE.AND P4, PT, R10, 0x109, PT ;  /* 0x000001090a00780c */ /* 0x000fe40003f86270 */
[----:B-1----:R-:W-:-:S05]  /*4820*/  @!P0 PRMT R72, R126, 0x8880, RZ ;  /* 0x000088807e488816 */ /* 0x002fca00000000ff */
[----:B------:R-:W-:-:S04]  /*4830*/  @!P0 IMAD R11, R72, R121, RZ ;  /* 0x00000079480b8224 */ /* 0x000fc800078e02ff */
[----:B------:R-:W-:-:S05]  /*4840*/  @!P0 IMAD R73, R66, R120, R11 ;  /* 0x0000007842498224 */ /* 0x000fca00078e020b */
[----:B------:R-:W-:Y:S01]  /*4850*/  @!P0 STG.E.U8 desc[UR36][R74.64+0x10], R73 ;  /* 0x000010494a008986 */ /* 0x000fe2000c101124 */
[----:B------:R-:W-:-:S13]  /*4860*/  ISETP.LT.OR P0, PT, R3, 0x12, !P4 ;  /* 0x000000120300780c */ /* 0x000fda0006701670 */
[----:B------:R-:W3:Y:S01]  /*4870*/  @!P0 LDG.E.U8 R126, desc[UR36][R14.64+0x11] ;  /* 0x000011240e7e8981 */ /* 0x000ee2000c1e1100 */
[----:B--2---:R-:W-:-:S05]  /*4880*/  @!P0 IADD3 R64, P4, R106, R125, RZ ;  /* 0x0000007d6a408210 */ /* 0x004fca0007f9e0ff */
[----:B------:R-:W-:Y:S01]  /*4890*/  @!P0 IMAD.X R65, R107, 0x1, R123, P4 ;  /* 0x000000016b418824 */ /* 0x000fe200020e067b */
[----:B---3--:R-:W-:-:S05]  /*48a0*/  @!P0 PRMT R66, R126, 0x8880, RZ ;  /* 0x000088807e428816 */ /* 0x008fca00000000ff */
[----:B------:R-:W-:-:S04]  /*48b0*/  @!P0 IMAD R11, R66, R121, RZ ;  /* 0x00000079420b8224 */ /* 0x000fc800078e02ff */
        /* <DEDUP_REMOVED lines=12> */
[----:B-1----:R-:W-:Y:S02]  /*4980*/  @!P0 IMAD.MOV.U32 R64, RZ, RZ, R106 ;  /* 0x000000ffff408224 */ /* 0x002fe400078e006a */
[----:B------:R-:W-:Y:S01]  /*4990*/  @!P0 IMAD.MOV.U32 R65, RZ, RZ, R107 ;  /* 0x000000ffff418224 */ /* 0x000fe200078e006b */
[----:B------:R-:W-:Y:S02]  /*49a0*/  ISETP.GE.AND P4, PT, R10, 0x109, PT ;  /* 0x000001090a00780c */ /* 0x000fe40003f86270 */
        /* <DEDUP_REMOVED lines=8> */
[----:B------:R-:W-:Y:S02]  /*4a30*/  ISETP.GE.AND P4, PT, R10, 0x109, PT ;  /* 0x000001090a00780c */ /* 0x000fe40003f86270 */
        /* <DEDUP_REMOVED lines=8> */
[----:B------:R-:W-:Y:S02]  /*4ac0*/  ISETP.GE.AND P4, PT, R10, 0x181, PT ;  /* 0x000001810a00780c */ /* 0x000fe40003f86270 */
[----:B---3--:R-:W-:-:S05]  /*4ad0*/  @!P0 PRMT R64, R126, 0x8880, RZ ;  /* 0x000088807e408816 */ /* 0x008fca00000000ff */
[----:B------:R-:W-:-:S04]  /*4ae0*/  @!P0 IMAD R11, R64, R121, RZ ;  /* 0x00000079400b8224 */ /* 0x000fc800078e02ff */
[----:B------:R-:W-:-:S05]  /*4af0*/  @!P0 IMAD R71, R71, R120, R11 ;  /* 0x0000007847478224 */ /* 0x000fca00078e020b */
[----:B------:R-:W-:Y:S01]  /*4b00*/  @!P0 STG.E.U8 desc[UR36][R68.64+0x19], R71 ;  /* 0x0000194744008986 */ /* 0x000fe2000c101124 */
[----:B------:R-:W-:-:S13]  /*4b10*/  ISETP.LT.OR P0, PT, R3, 0x11, !P4 ;  /* 0x000000110300780c */ /* 0x000fda0006701670 */
[----:B------:R-:W3:Y:S01]  /*4b20*/  @!P0 LDG.E.U8 R126, desc[UR36][R130.64+0x10] ;  /* 0x00001024827e8981 */ /* 0x000ee2000c1e1100 */
[----:B------:R-:W-:Y:S01]  /*4b30*/  IMAD.IADD R65, R97, 0x1, R129 ;  /* 0x0000000161417824 */ /* 0x000fe200078e0281 */
[----:B---3--:R-:W-:-:S05]  /*4b40*/  @!P0 PRMT R64, R126, 0x8880, RZ ;  /* 0x000088807e408816 */ /* 0x008fca00000000ff */
[----:B------:R-:W-:Y:S02]  /*4b50*/  @!P0 IMAD R11, R64, R121, RZ ;  /* 0x00000079400b8224 */ /* 0x000fe400078e02ff */
[----:B------:R-:W-:Y:S02]  /*4b60*/  @!P0 IMAD.MOV.U32 R64, RZ, RZ, R128 ;  /* 0x000000ffff408224 */ /* 0x000fe400078e0080 */
[----:B--2---:R-:W-:-:S05]  /*4b70*/  @!P0 IMAD R67, R56, R120, R11 ;  /* 0x0000007838438224 */ /* 0x004fca00078e020b */
[----:B------:R1:W-:Y:S01]  /*4b80*/  @!P0 STG.E.U8 desc[UR36][R64.64+0x10], R67 ;  /* 0x0000104340008986 */ /* 0x0003e2000c101124 */
[----:B------:R-:W-:-:S13]  /*4b90*/  ISETP.LT.OR P0, PT, R3, 0x12, !P4 ;  /* 0x000000120300780c */ /* 0x000fda0006701670 */
[----:B------:R-:W2:Y:S01]  /*4ba0*/  @!P0 LDG.E.U8 R126, desc[UR36][R130.64+0x11] ;  /* 0x00001124827e8981 */ /* 0x000ea2000c1e1100 */
[----:B------:R-:W-:Y:S02]  /*4bb0*/  @!P0 IMAD.MOV.U32 R66, RZ, RZ, R128 ;  /* 0x000000ffff428224 */ /* 0x000fe400078e0080 */
[----:B-1----:R-:W-:Y:S01]  /*4bc0*/  @!P0 IMAD.MOV.U32 R67, RZ, RZ, R65 ;  /* 0x000000ffff438224 */ /* 0x002fe200078e0041 */
        /* <DEDUP_REMOVED lines=16> */
[----:B-1----:R-:W-:-:S05]  /*4cd0*/  @!P0 IADD3 R66, P4, R125, R128, RZ ;  /* 0x000000807d428210 */ /* 0x002fca0007f9e0ff */
[----:B------:R-:W-:Y:S01]  /*4ce0*/  @!P0 IMAD.X R67, R65, 0x1, R123, P4 ;  /* 0x0000000141438824 */ /* 0x000fe200020e067b */
[----:B------:R-:W-:Y:S02]  /*4cf0*/  ISETP.GE.AND P4, PT, R10, 0x181, PT ;  /* 0x000001810a00780c */ /* 0x000fe40003f86270 */
[----:B---3--:R-:W-:-:S05]  /*4d00*/  @!P0 PRMT R58, R126, 0x8880, RZ ;  /* 0x000088807e3a8816 */ /* 0x008fca00000000ff */
[----:B------:R-:W-:-:S04]  /*4d10*/  @!P0 IMAD R11, R58, R121, RZ ;  /* 0x000000793a0b8224 */ /* 0x000fc800078e02ff */
[----:B------:R-:W-:-:S05]  /*4d20*/  @!P0 IMAD R59, R59, R120, R11 ;  /* 0x000000783b3b8224 */ /* 0x000fca00078e020b */
[----:B------:R-:W-:Y:S01]  /*4d30*/  @!P0 STG.E.U8 desc[UR36][R66.64+0x11], R59 ;  /* 0x0000113b42008986 */ /* 0x000fe2000c101124 */
[----:B------:R-:W-:-:S13]  /*4d40*/  ISETP.LT.OR P0, PT, R3, 0x19, !P4 ;  /* 0x000000190300780c */ /* 0x000fda0006701670 */
[----:B------:R-:W3:Y:S01]  /*4d50*/  @!P0 LDG.E.U8 R126, desc[UR36][R130.64+0x18] ;  /* 0x00001824827e8981 */ /* 0x000ee2000c1e1100 */
[----:B--2---:R-:W-:Y:S01]  /*4d60*/  @!P0 IMAD.MOV.U32 R57, RZ, RZ, R65 ;  /* 0x000000ffff398224 */ /* 0x004fe200078e0041 */
[----:B---3--:R-:W-:-:S05]  /*4d70*/  @!P0 PRMT R56, R126, 0x8880, RZ ;  /* 0x000088807e388816 */ /* 0x008fca00000000ff */
        /* <DEDUP_REMOVED lines=26> */
[----:B---3--:R-:W-:-:S05]  /*4f20*/  @!P0 PRMT R60, R126, 0x8880, RZ ;  /* 0x000088807e3c8816 */ /* 0x008fca00000000ff */
[----:B------:R-:W-:-:S04]  /*4f30*/  @!P0 IMAD R11, R60, R121, RZ ;  /* 0x000000793c0b8224 */ /* 0x000fc800078e02ff */
[----:B------:R-:W-:-:S05]  /*4f40*/  @!P0 IMAD R63, R63, R120, R11 ;  /* 0x000000783f3f8224 */ /* 0x000fca00078e020b */
[----:B------:R1:W-:Y:S01]  /*4f50*/  @!P0 STG.E.U8 desc[UR36][R56.64+0x19], R63 ;  /* 0x0000193f38008986 */ /* 0x0003e2000c101124 */
[----:B------:R-:W-:-:S13]  /*4f60*/  ISETP.LT.OR P0, PT, R3, 0x21, !P5 ;  /* 0x000000210300780c */ /* 0x000fda0006f01670 */
[----:B------:R-:W2:Y:S02]  /*4f70*/  @!P0 LDG.E.U8 R126, desc[UR36][R4.64+0x20] ;  /* 0x00002024047e8981 */ /* 0x000ea4000c1e1100 */
[----:B--2---:R-:W-:-:S05]  /*4f80*/  @!P0 PRMT R58, R126, 0x8880, RZ ;  /* 0x000088807e3a8816 */ /* 0x004fca00000000ff */
[----:B------:R-:W-:-:S04]  /*4f90*/  @!P0 IMAD R11, R58, R121, RZ ;  /* 0x000000793a0b8224 */ /* 0x000fc800078e02ff */
[----:B------:R-:W-:-:S05]  /*4fa0*/  @!P0 IMAD R59, R48, R120, R11 ;  /* 0x00000078303b8224 */ /* 0x000fca00078e020b */
[----:B------:R2:W-:Y:S01]  /*4fb0*/  @!P0 STG.E.U8 desc[UR36][R8.64+0x20], R59 ;  /* 0x0000203b08008986 */ /* 0x0005e2000c101124 */
[----:B------:R-:W-:-:S13]  /*4fc0*/  ISETP.LT.OR P0, PT, R3, 0x22, !P5 ;  /* 0x000000220300780c */ /* 0x000fda0006f01670 */
[----:B------:R-:W3:Y:S02]  /*4fd0*/  @!P0 LDG.E.U8 R126, desc[UR36][R4.64+0x21] ;  /* 0x00002124047e8981 */ /* 0x000ee4000c1e1100 */
[----:B---3--:R-:W-:-:S05]  /*4fe0*/  @!P0 PRMT R48, R126, 0x8880, RZ ;  /* 0x000088807e308816 */ /* 0x008fca00000000ff */
[----:B------:R-:W-:-:S04]  /*4ff0*/  @!P0 IMAD R11, R48, R121, RZ ;  /* 0x00000079300b8224 */ /* 0x000fc800078e02ff */
[----:B------:R-:W-:-:S05]  /*5000*/  @!P0 IMAD R49, R49, R120, R11 ;  /* 0x0000007831318224 */ /* 0x000fca00078e020b */
[----:B------:R-:W-:Y:S01]  /*5010*/  @!P0 STG.E.U8 desc[UR36][R8.64+0x21], R49 ;  /* 0x0000213108008986 */ /* 0x000fe2000c101124 */
[----:B------:R-:W-:-:S13]  /*5020*/  ISETP.LT.OR P0, PT, R3, 0x29, !P6 ;  /* 0x000000290300780c */ /* 0x000fda0007701670 */
[----:B-1----:R-:W-:-:S05]  /*5030*/  @!P0 IADD3 R56, P4, R8, R125, RZ ;  /* 0x0000007d08388210 */ /* 0x002fca0007f9e0ff */
[----:B------:R-:W-:Y:S01]  /*5040*/  @!P0 IMAD.X R57, R9, 0x1, R123, P4 ;  /* 0x0000000109398824 */ /* 0x000fe200020e067b */
[----:B------:R-:W-:-:S13]  /*5050*/  ISETP.LT.OR P4, PT, R3, 0x21, !P6 ;  /* 0x000000210300780c */ /* 0x000fda0007781670 */
[----:B------:R-:W3:Y:S01]  /*5060*/  @!P4 LDG.E.U8 R126, desc[UR36][R6.64+0x20] ;  /* 0x00002024067ec981 */ /* 0x000ee2000c1e1100 */
[----:B------:R-:W-:Y:S02]  /*5070*/  ISETP.LT.OR P6, PT, R3, 0x2a, !P6 ;  /* 0x0000002a0300780c */ /* 0x000fe400077c1670 */
[----:B---3--:R-:W-:-:S05]  /*5080*/  @!P4 PRMT R48, R126, 0x8880, RZ ;  /* 0x000088807e30c816 */ /* 0x008fca00000000ff */
[----:B------:R-:W-:-:S04]  /*5090*/  @!P4 IMAD R11, R48, R121, RZ ;  /* 0x00000079300bc224 */ /* 0x000fc800078e02ff */
[----:B------:R-:W-:-:S05]  /*50a0*/  @!P4 IMAD R61, R50, R120, R11 ;  /* 0x00000078323dc224 */ /* 0x000fca00078e020b */
[----:B------:R1:W-:Y:S01]  /*50b0*/  @!P4 STG.E.U8 desc[UR36][R80.64+0x20], R61 ;  /* 0x0000203d5000c986 */ /* 0x0003e2000c101124 */
[----:B------:R-:W-:-:S05]  /*50c0*/  @!P6 IADD3 R58, P4, R8, R125, RZ ;  /* 0x0000007d083ae210 */ /* 0x000fca0007f9e0ff */
[----:B--2---:R-:W-:Y:S01]  /*50d0*/  @!P6 IMAD.X R59, R9, 0x1, R123, P4 ;  /* 0x00000001093be824 */ /* 0x004fe200020e067b */
[----:B------:R-:W-:-:S13]  /*50e0*/  ISETP.NE.AND P4, PT, R88, RZ, PT ;  /* 0x000000ff5800720c */ /* 0x000fda0003f85270 */
[----:B------:R-:W2:Y:S02]  /*50f0*/  @!P4 LDG.E.U8 R126, desc[UR36][R6.64+0x21] ;  /* 0x00002124067ec981 */ /* 0x000ea4000c1e1100 */
[----:B--2---:R-:W-:-:S05]  /*5100*/  @!P4 PRMT R48, R126, 0x8880, RZ ;  /* 0x000088807e30c816 */ /* 0x004fca00000000ff */
[----:B------:R-:W-:-:S04]  /*5110*/  @!P4 IMAD R11, R48, R121, RZ ;  /* 0x00000079300bc224 */ /* 0x000fc800078e02ff */
[----:B------:R-:W-:-:S05]  /*5120*/  @!P4 IMAD R51, R51, R120, R11 ;  /* 0x000000783333c224 */ /* 0x000fca00078e020b */
[----:B------:R2:W-:Y:S01]  /*5130*/  @!P4 STG.E.U8 desc[UR36][R82.64+0x21], R51 ;  /* 0x000021335200c986 */ /* 0x0005e2000c101124 */
[----:B------:R-:W-:-:S13]  /*5140*/  ISETP.LT.OR P4, PT, R3, 0x29, !P5 ;  /* 0x000000290300780c */ /* 0x000fda0006f81670 */
[----:B------:R-:W3:Y:S01]  /*5150*/  @!P4 LDG.E.U8 R126, desc[UR36][R4.64+0x28] ;  /* 0x00002824047ec981 */ /* 0x000ee2000c1e1100 */
[----:B------:R-:W-:Y:S02]  /*5160*/  ISETP.LT.OR P5, PT, R3, 0x2a, !P5 ;  /* 0x0000002a0300780c */ /* 0x000fe40006fa1670 */
[----:B---3--:R-:W-:-:S05]  /*5170*/  @!P4 PRMT R48, R126, 0x8880, RZ ;  /* 0x000088807e30c816 */ /* 0x008fca00000000ff */
[----:B------:R-:W-:-:S04]  /*5180*/  @!P4 IMAD R11, R48, R121, RZ ;  /* 0x00000079300bc224 */ /* 0x000fc800078e02ff */
[----:B-1----:R-:W-:-:S05]  /*5190*/  @!P4 IMAD R61, R52, R120, R11 ;  /* 0x00000078343dc224 */ /* 0x002fca00078e020b */
[----:B------:R-:W-:Y:S04]  /*51a0*/  @!P4 STG.E.U8 desc[UR36][R8.64+0x28], R61 ;  /* 0x0000283d0800c986 */ /* 0x000fe8000c101124 */
[----:B------:R-:W3:Y:S02]  /*51b0*/  @!P5 LDG.E.U8 R126, desc[UR36][R4.64+0x29] ;  /* 0x00002924047ed981 */ /* 0x000ee4000c1e1100 */
[----:B---3--:R-:W-:-:S05]  /*51c0*/  @!P5 PRMT R48, R126, 0x8880, RZ ;  /* 0x000088807e30d816 */ /* 0x008fca00000000ff */
[----:B------:R-:W-:-:S04]  /*51d0*/  @!P5 IMAD R11, R48, R121, RZ ;  /* 0x00000079300bd224 */ /* 0x000fc800078e02ff */
[----:B------:R-:W-:-:S05]  /*51e0*/  @!P5 IMAD R53, R53, R120, R11 ;  /* 0x000000783535d224 */ /* 0x000fca00078e020b */
[----:B------:R1:W-:Y:S04]  /*51f0*/  @!P5 STG.E.U8 desc[UR36][R8.64+0x29], R53 ;  /* 0x000029350800d986 */ /* 0x0003e8000c101124 */
[----:B------:R-:W0:Y:S01]  /*5200*/  @!P0 LDG.E.U8 R126, desc[UR36][R6.64+0x28] ;  /* 0x00002824067e8981 */ /* 0x000e22000c1e1100 */
[----:B------:R-:W-:Y:S02]  /*5210*/  ISETP.LT.OR P4, PT, R3, 0x21, !P2 ;  /* 0x000000210300780c */ /* 0x000fe40005781670 */
[----:B0-----:R-:W-:-:S05]  /*5220*/  @!P0 PRMT R4, R126, 0x8880, RZ ;  /* 0x000088807e048816 */ /* 0x001fca00000000ff */
[----:B------:R-:W-:-:S04]  /*5230*/  @!P0 IMAD R11, R4, R121, RZ ;  /* 0x00000079040b8224 */ /* 0x000fc800078e02ff */
[----:B--2---:R-:W-:-:S05]  /*5240*/  @!P0 IMAD R51, R54, R120, R11 ;  /* 0x0000007836338224 */ /* 0x004fca00078e020b */
[----:B------:R-:W-:Y:S04]  /*5250*/  @!P0 STG.E.U8 desc[UR36][R56.64+0x28], R51 ;  /* 0x0000283338008986 */ /* 0x000fe8000c101124 */
[----:B------:R-:W1:Y:S01]  /*5260*/  @!P6 LDG.E.U8 R126, desc[UR36][R6.64+0x29] ;  /* 0x00002924067ee981 */ /* 0x000e62000c1e1100 */
[----:B------:R-:W-:Y:S02]  /*5270*/  ISETP.LT.OR P0, PT, R3, 0x22, !P2 ;  /* 0x000000220300780c */ /* 0x000fe40005701670 */
[----:B------:R-:W-:-:S05]  /*5280*/  @!P4 IADD3 R48, P5, R114, R125, RZ ;  /* 0x0000007d7230c210 */ /* 0x000fca0007fbe0ff */
[----:B------:R-:W-:-:S06]  /*5290*/  @!P4 IMAD.X R49, R115, 0x1, R123, P5 ;  /* 0x000000017331c824 */ /* 0x000fcc00028e067b */
[----:B------:R-:W-:-:S05]  /*52a0*/  @!P0 IADD3 R4, P5, R114, R125, RZ ;  /* 0x0000007d72048210 */ /* 0x000fca0007fbe0ff */
[----:B------:R-:W-:Y:S01]  /*52b0*/  @!P0 IMAD.X R5, R115, 0x1, R123, P5 ;  /* 0x0000000173058824 */ /* 0x000fe200028e067b */
[----:B------:R-:W-:Y:S02]  /*52c0*/  ISETP.LT.OR P5, PT, R3, 0x21, !P3 ;  /* 0x000000210300780c */ /* 0x000fe40005fa1670 */
[----:B-1----:R-:W-:-:S05]  /*52d0*/  @!P6 PRMT R8, R126, 0x8880, RZ ;  /* 0x000088807e08e816 */ /* 0x002fca00000000ff */
[----:B------:R-:W-:-:S04]  /*52e0*/  @!P6 IMAD R11, R8, R121, RZ ;  /* 0x00000079080be224 */ /* 0x000fc800078e02ff */
[----:B------:R-:W-:-:S05]  /*52f0*/  @!P6 IMAD R55, R55, R120, R11 ;  /* 0x000000783737e224 */ /* 0x000fca00078e020b */
[----:B------:R-:W-:Y:S04]  /*5300*/  @!P6 STG.E.U8 desc[UR36][R58.64+0x29], R55 ;  /* 0x000029373a00e986 */ /* 0x000fe8000c101124 */
[----:B------:R-:W2:Y:S02]  /*5310*/  @!P5 LDG.E.U8 R126, desc[UR36][R112.64+0x20] ;  /* 0x00002024707ed981 */ /* 0x000ea4000c1e1100 */
[----:B--2---:R-:W-:-:S05]  /*5320*/  @!P5 PRMT R8, R126, 0x8880, RZ ;  /* 0x000088807e08d816 */ /* 0x004fca00000000ff */
        /* <DEDUP_REMOVED lines=12> */
[----:B0-----:R-:W-:-:S05]  /*53f0*/  @!P4 IMAD R9, R42, R120, R11 ;  /* 0x000000782a09c224 */ /* 0x001fca00078e020b */
[----:B------:R0:W-:Y:S04]  /*5400*/  @!P4 STG.E.U8 desc[UR36][R48.64+0x20], R9 ;  /* 0x000020093000c986 */ /* 0x0001e8000c101124 */
[----:B------:R-:W2:Y:S02]  /*5410*/  @!P0 LDG.E.U8 R126, desc[UR36][R12.64+0x21] ;  /* 0x000021240c7e8981 */ /* 0x000ea4000c1e1100 */
[----:B--2---:R-:W-:-:S05]  /*5420*/  @!P0 PRMT R8, R126, 0x8880, RZ ;  /* 0x000088807e088816 */ /* 0x004fca00000000ff */
[----:B------:R-:W-:-:S04]  /*5430*/  @!P0 IMAD R11, R8, R121, RZ ;  /* 0x00000079080b8224 */ /* 0x000fc800078e02ff */
[----:B------:R-:W-:-:S05]  /*5440*/  @!P0 IMAD R43, R43, R120, R11 ;  /* 0x000000782b2b8224 */ /* 0x000fca00078e020b */
[----:B------:R1:W-:Y:S01]  /*5450*/  @!P0 STG.E.U8 desc[UR36][R4.64+0x21], R43 ;  /* 0x0000212b04008986 */ /* 0x0003e2000c101124 */
[----:B------:R-:W-:-:S13]  /*5460*/  ISETP.LT.OR P0, PT, R3, 0x29, !P3 ;  /* 0x000000290300780c */ /* 0x000fda0005f01670 */
[----:B------:R-:W2:Y:S01]  /*5470*/  @!P0 LDG.E.U8 R126, desc[UR36][R112.64+0x28] ;  /* 0x00002824707e8981 */ /* 0x000ea2000c1e1100 */
[----:B------:R-:W-:Y:S02]  /*5480*/  ISETP.LT.OR P3, PT, R3, 0x2a, !P3 ;  /* 0x0000002a0300780c */ /* 0x000fe40005f61670 */
[----:B--2---:R-:W-:-:S05]  /*5490*/  @!P0 PRMT R8, R126, 0x8880, RZ ;  /* 0x000088807e088816 */ /* 0x004fca00000000ff */
[----:B------:R-:W-:-:S04]  /*54a0*/  @!P0 IMAD R11, R8, R121, RZ ;  /* 0x00000079080b8224 */ /* 0x000fc800078e02ff */
[----:B0-----:R-:W-:-:S05]  /*54b0*/  @!P0 IMAD R9, R44, R120, R11 ;  /* 0x000000782c098224 */ /* 0x001fca00078e020b */
[----:B------:R0:W-:Y:S04]  /*54c0*/  @!P0 STG.E.U8 desc[UR36][R84.64+0x28], R9 ;  /* 0x0000280954008986 */ /* 0x0001e8000c101124 */
[----:B------:R-:W2:Y:S01]  /*54d0*/  @!P3 LDG.E.U8 R126, desc[UR36][R112.64+0x29] ;  /* 0x00002924707eb981 */ /* 0x000ea2000c1e1100 */
[----:B------:R-:W-:Y:S02]  /*54e0*/  ISETP.LT.OR P5, PT, R3, 0x29, !P2 ;  /* 0x000000290300780c */ /* 0x000fe400057a1670 */
[----:B--2---:R-:W-:-:S05]  /*54f0*/  @!P3 PRMT R8, R126, 0x8880, RZ ;  /* 0x000088807e08b816 */ /* 0x004fca00000000ff */
[----:B-1----:R-:W-:-:S04]  /*5500*/  @!P3 IMAD.MOV.U32 R4, RZ, RZ, R8 ;  /* 0x000000ffff04b224 */ /* 0x002fc800078e0008 */
[----:B------:R-:W-:-:S04]  /*5510*/  @!P3 IMAD R11, R4, R121, RZ ;  /* 0x00000079040bb224 */ /* 0x000fc800078e02ff */
[----:B------:R-:W-:-:S05]  /*5520*/  @!P3 IMAD R45, R45, R120, R11 ;  /* 0x000000782d2db224 */ /* 0x000fca00078e020b */
[----:B------:R-:W-:Y:S04]  /*5530*/  @!P3 STG.E.U8 desc[UR36][R84.64+0x29], R45 ;  /* 0x0000292d5400b986 */ /* 0x000fe8000c101124 */
[----:B------:R-:W2:Y:S01]  /*5540*/  @!P5 LDG.E.U8 R126, desc[UR36][R12.64+0x28] ;  /* 0x000028240c7ed981 */ /* 0x000ea2000c1e1100 */
[----:B------:R-:W-:Y:S02]  /*5550*/  ISETP.LT.OR P2, PT, R3, 0x2a, !P2 ;  /* 0x0000002a0300780c */ /* 0x000fe40005741670 */
[----:B------:R-:W-:-:S05]  /*5560*/  @!P5 IADD3 R6, P6, R114, R125, RZ ;  /* 0x0000007d7206d210 */ /* 0x000fca0007fde0ff */
[----:B------:R-:W-:Y:S01]  /*5570*/  @!P5 IMAD.X R7, R115, 0x1, R123, P6 ;  /* 0x000000017307d824 */ /* 0x000fe200030e067b */
[----:B--2---:R-:W-:-:S05]  /*5580*/  @!P5 PRMT R4, R126, 0x8880, RZ ;  /* 0x000088807e04d816 */ /* 0x004fca00000000ff */
[----:B------:R-:W-:-:S04]  /*5590*/  @!P5 IMAD R11, R4, R121, RZ ;  /* 0x00000079040bd224 */ /* 0x000fc800078e02ff */
[----:B0-----:R-:W-:-:S05]  /*55a0*/  @!P5 IMAD R9, R46, R120, R11 ;  /* 0x000000782e09d224 */ /* 0x001fca00078e020b */
[----:B------:R-:W-:Y:S04]  /*55b0*/  @!P5 STG.E.U8 desc[UR36][R6.64+0x28], R9 ;  /* 0x000028090600d986 */ /* 0x000fe8000c101124 */
[----:B------:R-:W2:Y:S01]  /*55c0*/  @!P2 LDG.E.U8 R126, desc[UR36][R12.64+0x29] ;  /* 0x000029240c7ea981 */ /* 0x000ea2000c1e1100 */
[----:B------:R-:W-:-:S05]  /*55d0*/  @!P2 IADD3 R4, P0, R114, R125, RZ ;  /* 0x0000007d7204a210 */ /* 0x000fca0007f1e0ff */
[----:B------:R-:W-:Y:S01]  /*55e0*/  @!P2 IMAD.X R5, R115, 0x1, R123, P0 ;  /* 0x000000017305a824 */ /* 0x000fe200000e067b */
[----:B------:R-:W-:Y:S02]  /*55f0*/  ISETP.LT.OR P0, PT, R3, 0x21, !P1 ;  /* 0x000000210300780c */ /* 0x000fe40004f01670 */
[----:B--2---:R-:W-:-:S05]  /*5600*/  @!P2 PRMT R8, R126, 0x8880, RZ ;  /* 0x000088807e08a816 */ /* 0x004fca00000000ff */
[----:B------:R-:W-:-:S04]  /*5610*/  @!P2 IMAD R11, R8, R121, RZ ;  /* 0x00000079080ba224 */ /* 0x000fc800078e02ff */
[----:B------:R-:W-:-:S05]  /*5620*/  @!P2 IMAD R47, R47, R120, R11 ;  /* 0x000000782f2fa224 */ /* 0x000fca00078e020b */
[----:B------:R0:W-:Y:S04]  /*5630*/  @!P2 STG.E.U8 desc[UR36][R4.64+0x29], R47 ;  /* 0x0000292f0400a986 */ /* 0x0001e8000c101124 */
[----:B------:R-:W2:Y:S01]  /*5640*/  @!P0 LDG.E.U8 R126, desc[UR36][R104.64+0x20] ;  /* 0x00002024687e8981 */ /* 0x000ea2000c1e1100 */
[----:B------:R-:W-:Y:S01]  /*5650*/  ISETP.LT.OR P2, PT, R3, 0x22, !P1 ;  /* 0x000000220300780c */ /* 0x000fe20004f41670 */
[----:B0-----:R-:W-:Y:S02]  /*5660*/  @!P0 IMAD.MOV.U32 R4, RZ, RZ, R106 ;  /* 0x000000ffff048224 */ /* 0x001fe400078e006a */
[----:B------:R-:W-:Y:S01]  /*5670*/  @!P0 IMAD.MOV.U32 R5, RZ, RZ, R107 ;  /* 0x000000ffff058224 */ /* 0x000fe200078e006b */
[----:B--2---:R-:W-:-:S05]  /*5680*/  @!P0 PRMT R6, R126, 0x8880, RZ ;  /* 0x000088807e068816 */ /* 0x004fca00000000ff */
[----:B------:R-:W-:-:S04]  /*5690*/  @!P0 IMAD R11, R6, R121, RZ ;  /* 0x00000079060b8224 */ /* 0x000fc800078e02ff */
[----:B------:R-:W-:-:S05]  /*56a0*/  @!P0 IMAD R7, R32, R120, R11 ;  /* 0x0000007820078224 */ /* 0x000fca00078e020b */
[----:B------:R0:W-:Y:S04]  /*56b0*/  @!P0 STG.E.U8 desc[UR36][R4.64+0x20], R7 ;  /* 0x0000200704008986 */ /* 0x0001e8000c101124 */
[----:B------:R-:W2:Y:S01]  /*56c0*/  @!P2 LDG.E.U8 R126, desc[UR36][R104.64+0x21] ;  /* 0x00002124687ea981 */ /* 0x000ea2000c1e1100 */
[----:B------:R-:W-:-:S04]  /*56d0*/  ISETP.GE.AND P6, PT, R10, 0x109, PT ;  /* 0x000001090a00780c */ /* 0x000fc80003fc6270 */
        /* <DEDUP_REMOVED lines=8> */
[----:B------:R-:W-:-:S05]  /*5760*/  @!P0 IADD3 R6, P2, R106, R125, RZ ;  /* 0x0000007d6a068210 */ /* 0x000fca0007f5e0ff */
[----:B------:R-:W-:Y:S01]  /*5770*/  @!P0 IMAD.X R7, R107, 0x1, R123, P2 ;  /* 0x000000016b078824 */ /* 0x000fe200010e067b */
[----:B------:R-:W-:Y:S02]  /*5780*/  ISETP.LT.OR P2, PT, R3, 0x22, !P6 ;  /* 0x000000220300780c */ /* 0x000fe40007741670 */
[----:B--2---:R-:W-:-:S05]  /*5790*/  @!P0 PRMT R8, R126, 0x8880, RZ ;  /* 0x000088807e088816 */ /* 0x004fca00000000ff */
[----:B------:R-:W-:-:S04]  /*57a0*/  @!P0 IMAD R11, R8, R121, RZ ;  /* 0x00000079080b8224 */ /* 0x000fc800078e02ff */
[----:B------:R-:W-:-:S05]  /*57b0*/  @!P0 IMAD R9, R34, R120, R11 ;  /* 0x0000007822098224 */ /* 0x000fca00078e020b */
[----:B------:R-:W-:Y:S04]  /*57c0*/  @!P0 STG.E.U8 desc[UR36][R6.64+0x20], R9 ;  /* 0x0000200906008986 */ /* 0x000fe8000c101124 */
[----:B------:R-:W2:Y:S01]  /*57d0*/  @!P2 LDG.E.U8 R126, desc[UR36][R14.64+0x21] ;  /* 0x000021240e7ea981 */ /* 0x000ea2000c1e1100 */
[----:B0-----:R-:W-:-:S05]  /*57e0*/  @!P2 IADD3 R4, P0, R106, R125, RZ ;  /* 0x0000007d6a04a210 */ /* 0x001fca0007f1e0ff */
        /* <DEDUP_REMOVED lines=23> */
[----:B------:R-:W-:Y:S02]  /*5960*/  ISETP.LT.OR P0, PT, R3, 0x2a, !P6 ;  /* 0x0000002a0300780c */ /* 0x000fe40007701670 */
[----:B------:R-:W-:-:S05]  /*5970*/  @!P2 IADD3 R6, P1, R106, R125, RZ ;  /* 0x0000007d6a06a210 */ /* 0x000fca0007f3e0ff */
[----:B------:R-:W-:Y:S01]  /*5980*/  @!P2 IMAD.X R7, R107, 0x1, R123, P1 ;  /* 0x000000016b07a824 */ /* 0x000fe200008e067b */
[----:B--2---:R-:W-:-:S05]  /*5990*/  @!P2 PRMT R8, R126, 0x8880, RZ ;  /* 0x000088807e08a816 */ /* 0x004fca00000000ff */
[----:B------:R-:W-:-:S04]  /*59a0*/  @!P2 IMAD R11, R8, R121, RZ ;  /* 0x00000079080ba224 */ /* 0x000fc800078e02ff */
[----:B------:R-:W-:-:S05]  /*59b0*/  @!P2 IMAD R9, R38, R120, R11 ;  /* 0x000000782609a224 */ /* 0x000fca00078e020b */
[----:B------:R-:W-:Y:S04]  /*59c0*/  @!P2 STG.E.U8 desc[UR36][R6.64+0x28], R9 ;  /* 0x000028090600a986 */ /* 0x000fe8000c101124 */
[----:B------:R-:W2:Y:S01]  /*59d0*/  @!P0 LDG.E.U8 R126, desc[UR36][R14.64+0x29] ;  /* 0x000029240e7e8981 */ /* 0x000ea2000c1e1100 */
[----:B------:R-:W-:Y:S02]  /*59e0*/  ISETP.GE.AND P4, PT, R10, 0x181, PT ;  /* 0x000001810a00780c */ /* 0x000fe40003f86270 */
[----:B0-----:R-:W-:Y:S02]  /*59f0*/  @!P0 IADD3 R4, P2, R106, R125, RZ ;  /* 0x0000007d6a048210 */ /* 0x001fe40007f5e0ff */
[----:B------:R-:W-:-:S03]  /*5a00*/  ISETP.LT.OR P1, PT, R3, 0x21, !P4 ;  /* 0x000000210300780c */ /* 0x000fc60006721670 */
[----:B------:R-:W-:Y:S01]  /*5a10*/  @!P0 IMAD.X R5, R107, 0x1, R123, P2 ;  /* 0x000000016b058824 */ /* 0x000fe200010e067b */
        /* <DEDUP_REMOVED lines=30> */
[----:B------:R-:W-:Y:S02]  /*5c00*/  ISETP.LT.OR P1, PT, R3, 0x29, !P4 ;  /* 0x000000290300780c */ /* 0x000fe40006721670 */
[----:B0-----:R-:W-:-:S05]  /*5c10*/  @!P0 IADD3 R4, P2, R125, R128, RZ ;  /* 0x000000807d048210 */ /* 0x001fca0007f5e0ff */
        /* <DEDUP_REMOVED lines=28> */
[----:B------:R2:W-:Y:S04]  /*5de0*/  @!P1 STG.E.U8 desc[UR36][R6.64+0x28], R3 ;  /* 0x0000280306009986 */ /* 0x0005e8000c101124 */
[----:B------:R-:W0:Y:S02]  /*5df0*/  @!P0 LDG.E.U8 R126, desc[UR36][R20.64+0x29] ;  /* 0x00002924147e8981 */ /* 0x000e24000c1e1100 */
[----:B0-----:R-:W-:-:S05]  /*5e00*/  @!P0 PRMT R4, R126, 0x8880, RZ ;  /* 0x000088807e048816 */ /* 0x001fca00000000ff */
[----:B------:R-:W-:-:S04]  /*5e10*/  @!P0 IMAD R11, R4, R121, RZ ;  /* 0x00000079040b8224 */ /* 0x000fc800078e02ff */
[----:B------:R-:W-:Y:S01]  /*5e20*/  IMAD R11, R31, R120, R11 ;  /* 0x000000781f0b7224 */ /* 0x000fe200078e020b */
[----:B--2---:R-:W-:Y:S06]  /*5e30*/  @P0 BRA `(.L_x_69) ;  /* 0x0000001800b00947 */ /* 0x004fec0003800000 */
[----:B------:R-:W-:-:S05]  /*5e40*/  IADD3 R128, P0, R125, R128, RZ ;  /* 0x000000807d807210 */ /* 0x000fca0007f1e0ff */
[----:B------:R-:W-:-:S05]  /*5e50*/  IMAD.X R129, R65, 0x1, R123, P0 ;  /* 0x0000000141817824 */ /* 0x000fca00000e067b */
[----:B------:R0:W-:Y:S01]  /*5e60*/  STG.E.U8 desc[UR36][R128.64+0x29], R11 ;  /* 0x0000290b80007986 */ /* 0x0001e2000c101124 */
[----:B------:R-:W-:Y:S05]  /*5e70*/  BRA `(.L_x_69) ;  /* 0x0000001800a07947 */ /* 0x000fea0003800000 */
.L_x_36:
[C---:B------:R-:W-:Y:S01]  /*5e80*/  ISETP.GE.AND P5, PT, R10.reuse, 0x1, PT ;  /* 0x000000010a00780c */ /* 0x040fe20003fa6270 */
[----:B------:R-:W-:Y:S01]  /*5e90*/  ULDC.64 UR4, c[0x0][0x5c0] ;  /* 0x0001700000047ab9 */ /* 0x000fe20000000a00 */
[----:B------:R-:W-:Y:S01]  /*5ea0*/  ISETP.GE.AND P4, PT, R10, 0x9, PT ;  /* 0x000000090a00780c */ /* 0x000fe20003f86270 */
[----:B------:R-:W-:Y:S01]  /*5eb0*/  IMAD R129, R129, 0x78, RZ ;  /* 0x0000007881817824 */ /* 0x000fe200078e02ff */
[C---:B------:R-:W-:Y:S02]  /*5ec0*/  ISETP.LT.OR P1, PT, R3.reuse, 0x1, !P5 ;  /* 0x000000010300780c */ /* 0x040fe40006f21670 */
[C---:B------:R-:W-:Y:S02]  /*5ed0*/  ISETP.LT.OR P2, PT, R3.reuse, 0x2, !P5 ;  /* 0x000000020300780c */ /* 0x040fe40006f41670 */
[----:B------:R-:W-:Y:S02]  /*5ee0*/  IADD3 R4, P0, R12, UR4, RZ ;  /* 0x000000040c047c10 */ /* 0x000fe4000ff1e0ff */
[----:B------:R-:W-:-:S02]  /*5ef0*/  ISETP.LT.OR P3, PT, R3, 0x2, !P4 ;  /* 0x000000020300780c */ /* 0x000fc40006761670 */
[----:B------:R-:W-:Y:S02]  /*5f00*/  IADD3.X R5, R136, UR5, RZ, P0, !PT ;  /* 0x0000000588057c10 */ /* 0x000fe400087fe4ff */
[----:B------:R-:W-:Y:S02]  /*5f10*/  ISETP.LT.OR P0, PT, R3, 0x1, !P4 ;  /* 0x000000010300780c */ /* 0x000fe40006701670 */
[----:B------:R-:W-:Y:S01]  /*5f20*/  ISETP.GE.AND P6, PT, R10, 0x81, PT ;  /* 0x000000810a00780c */ /* 0x000fe20003fc6270 */
[-C--:B------:R-:W-:Y:S02]  /*5f30*/  @!P1 IMAD R9, R112, R120.reuse, RZ ;  /* 0x0000007870099224 */ /* 0x080fe400078e02ff */
[----:B------:R-:W-:-:S03]  /*5f40*/  @!P2 IMAD R113, R113, R120, RZ ;  /* 0x000000787171a224 */ /* 0x000fc600078e02ff */
[----:B------:R0:W-:Y:S01]  /*5f50*/  @!P1 STG.E.U8 desc[UR36][R4.64], R9 ;  /* 0x0000000904009986 */ /* 0x0001e2000c101124 */
[----:B------:R-:W-:Y:S01]  /*5f60*/  IADD3 R6, P1, R125, R4, RZ ;  /* 0x000000047d067210 */ /* 0x000fe20007f3e0ff */
[-C--:B------:R-:W-:Y:S02]  /*5f70*/  @!P3 IMAD R115, R115, R120.reuse, RZ ;  /* 0x000000787373b224 */ /* 0x080fe400078e02ff */
[----:B------:R-:W-:Y:S01]  /*5f80*/  @!P2 STG.E.U8 desc[UR36][R4.64+0x1], R113 ;  /* 0x000001710400a986 */ /* 0x000fe2000c101124 */
[----:B------:R-:W-:Y:S01]  /*5f90*/  ISETP.LT.OR P2, PT, R3, 0x9, !P5 ;  /* 0x000000090300780c */ /* 0x000fe20006f41670 */
[----:B------:R-:W-:Y:S01]  /*5fa0*/  IMAD.X R7, R123, 0x1, R5, P1 ;  /* 0x000000017b077824 */ /* 0x000fe200008e0605 */
[C---:B------:R-:W-:Y:S01]  /*5fb0*/  ISETP.LT.OR P1, PT, R3.reuse, 0xa, !P5 ;  /* 0x0000000a0300780c */ /* 0x040fe20006f21670 */
[----:B------:R-:W-:Y:S01]  /*5fc0*/  @!P0 IMAD R11, R114, R120, RZ ;  /* 0x00000078720b8224 */ /* 0x000fe200078e02ff */
[----:B------:R-:W-:Y:S02]  /*5fd0*/  ISETP.GE.AND P5, PT, R10, 0x89, PT ;  /* 0x000000890a00780c */ /* 0x000fe40003fa6270 */
[----:B------:R-:W-:Y:S01]  /*5fe0*/  @!P3 STG.E.U8 desc[UR36][R6.64+0x1], R115 ;  /* 0x000001730600b986 */ /* 0x000fe2000c101124 */
[----:B0-----:R-:W-:Y:S01]  /*5ff0*/  IMAD.WIDE.U32 R8, R128, 0x78, R6 ;  /* 0x0000007880087825 */ /* 0x001fe200078e0006 */
[----:B------:R-:W-:-:S02]  /*6000*/  ISETP.LT.OR P3, PT, R3, 0x11, !P5 ;  /* 0x000000110300780c */ /* 0x000fc40006f61670 */
[----:B------:R0:W-:Y:S01]  /*6010*/  @!P0 STG.E.U8 desc[UR36][R6.64], R11 ;  /* 0x0000000b06008986 */ /* 0x0001e2000c101124 */
[----:B------:R-:W-:Y:S01]  /*6020*/  ISETP.LT.OR P0, PT, R3, 0x9, !P4 ;  /* 0x000000090300780c */ /* 0x000fe20006701670 */
[----:B------:R-:W-:Y:S02]  /*6030*/  IMAD.IADD R9, R9, 0x1, R129 ;  /* 0x0000000109097824 */ /* 0x000fe400078e0281 */
[-C--:B------:R-:W-:Y:S02]  /*6040*/  @!P2 IMAD R13, R116, R120.reuse, RZ ;  /* 0x00000078740da224 */ /* 0x080fe400078e02ff */
[----:B------:R-:W-:-:S03]  /*6050*/  @!P1 IMAD R117, R117, R120, RZ ;  /* 0x0000007875759224 */ /* 0x000fc600078e02ff */
[----:B------:R1:W-:Y:S01]  /*6060*/  @!P2 STG.E.U8 desc[UR36][R4.64+0x8], R13 ;  /* 0x0000080d0400a986 */ /* 0x0003e2000c101124 */
[----:B------:R-:W-:-:S03]  /*6070*/  ISETP.LT.OR P2, PT, R3, 0xa, !P4 ;  /* 0x0000000a0300780c */ /* 0x000fc60006741670 */
[----:B------:R-:W-:Y:S01]  /*6080*/  @!P1 STG.E.U8 desc[UR36][R4.64+0x9], R117 ;  /* 0x0000097504009986 */ /* 0x000fe2000c101124 */
[----:B------:R-:W-:Y:S01]  /*6090*/  ISETP.LT.OR P1, PT, R3, 0x1, !P6 ;  /* 0x000000010300780c */ /* 0x000fe20007721670 */
[----:B------:R-:W-:-:S05]  /*60a0*/  @!P0 IMAD R15, R118, R120, RZ ;  /* 0x00000078760f8224 */ /* 0x000fca00078e02ff */
[----:B------:R2:W-:Y:S01]  /*60b0*/  @!P0 STG.E.U8 desc[UR36][R6.64+0x8], R15 ;  /* 0x0000080f06008986 */ /* 0x0005e2000c101124 */
[----:B------:R-:W-:Y:S02]  /*60c0*/  ISETP.LT.OR P0, PT, R3, 0x2, !P6 ;  /* 0x000000020300780c */ /* 0x000fe40007701670 */
[----:B------:R-:W-:-:S04]  /*60d0*/  @!P2 IMAD R119, R119, R120, RZ ;  /* 0x000000787777a224 */ /* 0x000fc800078e02ff */
[-C--:B0-----:R-:W-:Y:S01]  /*60e0*/  @!P1 IMAD R11, R104, R120.reuse, RZ ;  /* 0x00000078680b9224 */ /* 0x081fe200078e02ff */
[----:B------:R-:W-:Y:S04]  /*60f0*/  @!P2 STG.E.U8 desc[UR36][R6.64+0x9], R119 ;  /* 0x000009770600a986 */ /* 0x000fe8000c101124 */
[----:B------:R0:W-:Y:S01]  /*6100*/  @!P1 STG.E.U8 desc[UR36][R8.64], R11 ;  /* 0x0000000b08009986 */ /* 0x0001e2000c101124 */
[----:B------:R-:W-:Y:S01]  /*6110*/  ISETP.LT.OR P1, PT, R3, 0x1, !P5 ;  /* 0x000000010300780c */ /* 0x000fe20006f21670 */
[----:B------:R-:W-:-:S05]  /*6120*/  @!P0 IMAD R105, R105, R120, RZ ;  /* 0x0000007869698224 */ /* 0x000fca00078e02ff */
[----:B------:R-:W-:Y:S07]  /*6130*/  @!P0 STG.E.U8 desc[UR36][R8.64+0x1], R105 ;  /* 0x0000016908008986 */ /* 0x000fee000c101124 */
[----:B------:R-:W-:Y:S01]  /*6140*/  @!P1 IADD3 R12, P0, R125, R8, RZ ;  /* 0x000000087d0c9210 */ /* 0x000fe20007f1e0ff */
[----:B------:R-:W-:-:S04]  /*6150*/  @!P1 IMAD R21, R106, R120, RZ ;  /* 0x000000786a159224 */ /* 0x000fc800078e02ff */
[----:B-1----:R-:W-:Y:S01]  /*6160*/  @!P1 IMAD.X R13, R9, 0x1, R123, P0 ;  /* 0x00000001090d9824 */ /* 0x002fe200000e067b */
[----:B------:R-:W-:-:S04]  /*6170*/  ISETP.LT.OR P0, PT, R3, 0x2, !P5 ;  /* 0x000000020300780c */ /* 0x000fc80006f01670 */
[----:B------:R-:W-:Y:S09]  /*6180*/  @!P1 STG.E.U8 desc[UR36][R12.64], R21 ;  /* 0x000000150c009986 */ /* 0x000ff2000c101124 */
[----:B------:R-:W-:Y:S01]  /*6190*/  @!P0 IADD3 R14, P1, R125, R8, RZ ;  /* 0x000000087d0e8210 */ /* 0x000fe20007f3e0ff */
[----:B------:R-:W-:-:S04]  /*61a0*/  @!P0 IMAD R107, R107, R120, RZ ;  /* 0x000000786b6b8224 */ /* 0x000fc800078e02ff */
[----:B--2---:R-:W-:Y:S01]  /*61b0*/  @!P0 IMAD.X R15, R9, 0x1, R123, P1 ;  /* 0x00000001090f8824 */ /* 0x004fe200008e067b */
[----:B------:R-:W-:-:S04]  /*61c0*/  ISETP.LT.OR P1, PT, R3, 0x9, !P6 ;  /* 0x000000090300780c */ /* 0x000fc80007721670 */
[----:B------:R1:W-:Y:S01]  /*61d0*/  @!P0 STG.E.U8 desc[UR36][R14.64+0x1], R107 ;  /* 0x0000016b0e008986 */ /* 0x0003e2000c101124 */
[----:B------:R-:W-:Y:S02]  /*61e0*/  ISETP.LT.OR P0, PT, R3, 0xa, !P6 ;  /* 0x0000000a0300780c */ /* 0x000fe40007701670 */
[----:B------:R-:W-:-:S06]  /*61f0*/  ISETP.GE.AND P6, PT, R10, 0x101, PT ;  /* 0x000001010a00780c */ /* 0x000fcc0003fc6270 */
[----:B0-----:R-:W-:-:S05]  /*6200*/  @!P1 IMAD R11, R108, R120, RZ ;  /* 0x000000786c0b9224 */ /* 0x001fca00078e02ff */
[----:B------:R-:W-:Y:S01]  /*6210*/  @!P1 STG.E.U8 desc[UR36][R8.64+0x8], R11 ;  /* 0x0000080b08009986 */ /* 0x000fe2000c101124 */
[----:B------:R-:W-:Y:S01]  /*6220*/  ISETP.LT.OR P1, PT, R3, 0x9, !P5 ;  /* 0x000000090300780c */ /* 0x000fe20006f21670 */
[----:B------:R-:W-:-:S05]  /*6230*/  @!P0 IMAD R109, R109, R120, RZ ;  /* 0x000000786d6d8224 */ /* 0x000fca00078e02ff */
[----:B------:R0:W-:Y:S07]  /*6240*/  @!P0 STG.E.U8 desc[UR36][R8.64+0x9], R109 ;  /* 0x0000096d08008986 */ /* 0x0001ee000c101124 */
[----:B------:R-:W-:Y:S01]  /*6250*/  @!P1 IADD3 R104, P0, R125, R8, RZ ;  /* 0x000000087d689210 */ /* 0x000fe20007f1e0ff */
[----:B-1----:R-:W-:-:S04]  /*6260*/  @!P1 IMAD R15, R110, R120, RZ ;  /* 0x000000786e0f9224 */ /* 0x002fc800078e02ff */
[----:B------:R-:W-:Y:S01]  /*6270*/  @!P1 IMAD.X R105, R9, 0x1, R123, P0 ;  /* 0x0000000109699824 */ /* 0x000fe200000e067b */
[----:B------:R-:W-:-:S04]  /*6280*/  ISETP.LT.OR P0, PT, R3, 0xa, !P5 ;  /* 0x0000000a0300780c */ /* 0x000fc80006f01670 */
[----:B------:R-:W-:Y:S09]  /*6290*/  @!P1 STG.E.U8 desc[UR36][R104.64+0x8], R15 ;  /* 0x0000080f68009986 */ /* 0x000ff2000c101124 */
[----:B------:R-:W-:Y:S01]  /*62a0*/  @!P0 IADD3 R106, P1, R125, R8, RZ ;  /* 0x000000087d6a8210 */ /* 0x000fe20007f3e0ff */
[----:B------:R-:W-:-:S04]  /*62b0*/  @!P0 IMAD R111, R111, R120, RZ ;  /* 0x000000786f6f8224 */ /* 0x000fc800078e02ff */
[----:B------:R-:W-:Y:S01]  /*62c0*/  @!P0 IMAD.X R107, R9, 0x1, R123, P1 ;  /* 0x00000001096b8824 */ /* 0x000fe200008e067b */
[----:B------:R-:W-:-:S04]  /*62d0*/  IADD3 R12, P1, R124, R8, RZ ;  /* 0x000000087c0c7210 */ /* 0x000fc80007f3e0ff */
[----:B------:R1:W-:Y:S01]  /*62e0*/  @!P0 STG.E.U8 desc[UR36][R106.64+0x9], R111 ;  /* 0x0000096f6a008986 */ /* 0x0003e2000c101124 */
[----:B------:R-:W-:Y:S01]  /*62f0*/  ISETP.LT.OR P0, PT, R3, 0x1, !P6 ;  /* 0x000000010300780c */ /* 0x000fe20007701670 */
[----:B------:R-:W-:Y:S02]  /*6300*/  IMAD.X R13, R9, 0x1, R122, P1 ;  /* 0x00000001090d7824 */ /* 0x000fe400008e067a */
[----:B0-----:R-:W-:-:S04]  /*6310*/  IMAD.WIDE.U32 R8, R128, 0x78, R6 ;  /* 0x0000007880087825 */ /* 0x001fc800078e0006 */
[----:B------:R-:W-:Y:S01]  /*6320*/  IMAD.IADD R9, R129, 0x1, R9 ;  /* 0x0000000181097824 */ /* 0x000fe200078e0209 */
[----:B------:R-:W-:-:S05]  /*6330*/  @!P3 IADD3 R20, P1, R125, R8, RZ ;  /* 0x000000087d14b210 */ /* 0x000fca0007f3e0ff */
[----:B------:R-:W-:Y:S02]  /*6340*/  @!P0 IMAD R11, R96, R120, RZ ;  /* 0x00000078600b8224 */ /* 0x000fe400078e02ff */
[----:B------:R-:W-:Y:S01]  /*6350*/  @!P3 IMAD.X R21, R9, 0x1, R123, P1 ;  /* 0x000000010915b824 */ /* 0x000fe200008e067b */
[----:B------:R-:W-:Y:S02]  /*6360*/  ISETP.GE.AND P1, PT, R10, 0x109, PT ;  /* 0x000001090a00780c */ /* 0x000fe40003f26270 */
[----:B------:R0:W-:Y:S01]  /*6370*/  @!P0 STG.E.U8 desc[UR36][R12.64], R11 ;  /* 0x0000000b0c008986 */ /* 0x0001e2000c101124 */
[C---:B------:R-:W-:Y:S02]  /*6380*/  ISETP.LT.OR P0, PT, R3.reuse, 0x2, !P6 ;  /* 0x000000020300780c */ /* 0x040fe40007701670 */
[----:B------:R-:W-:-:S11]  /*6390*/  ISETP.LT.OR P2, PT, R3, 0x1, !P1 ;  /* 0x000000010300780c */ /* 0x000fd60004f41670 */
[-C--:B------:R-:W-:Y:S02]  /*63a0*/  @!P0 IMAD R109, R97, R120.reuse, RZ ;  /* 0x00000078616d8224 */ /* 0x080fe400078e02ff */
[----:B------:R-:W-:Y:S01]  /*63b0*/  @!P2 IADD3 R14, P5, R12, R125, RZ ;  /* 0x0000007d0c0ea210 */ /* 0x000fe20007fbe0ff */
[----:B-1----:R-:W-:Y:S02]  /*63c0*/  @!P2 IMAD R107, R98, R120, RZ ;  /* 0x00000078626ba224 */ /* 0x002fe400078e02ff */
[----:B------:R-:W-:Y:S01]  /*63d0*/  @!P0 STG.E.U8 desc[UR36][R12.64+0x1], R109 ;  /* 0x0000016d0c008986 */ /* 0x000fe2000c101124 */
[----:B------:R-:W-:Y:S01]  /*63e0*/  ISETP.LT.OR P0, PT, R3, 0x2, !P1 ;  /* 0x000000020300780c */ /* 0x000fe20004f01670 */
[----:B------:R-:W-:-:S05]  /*63f0*/  @!P2 IMAD.X R15, R13, 0x1, R123, P5 ;  /* 0x000000010d0fa824 */ /* 0x000fca00028e067b */
[----:B------:R-:W-:Y:S01]  /*6400*/  @!P2 STG.E.U8 desc[UR36][R14.64], R107 ;  /* 0x0000006b0e00a986 */ /* 0x000fe2000c101124 */
[----:B------:R-:W-:-:S06]  /*6410*/  ISETP.LT.OR P2, PT, R3, 0x9, !P1 ;  /* 0x000000090300780c */ /* 0x000fcc0004f41670 */
[----:B------:R-:W-:Y:S01]  /*6420*/  @!P0 IADD3 R96, P5, R12, R125, RZ ;  /* 0x0000007d0c608210 */ /* 0x000fe20007fbe0ff */
[----:B0-----:R-:W-:-:S04]  /*6430*/  @!P0 IMAD R11, R99, R120, RZ ;  /* 0x00000078630b8224 */ /* 0x001fc800078e02ff */
[----:B------:R-:W-:Y:S02]  /*6440*/  @!P0 IMAD.X R97, R13, 0x1, R123, P5 ;  /* 0x000000010d618824 */ /* 0x000fe400028e067b */
[----:B------:R-:W-:-:S03]  /*6450*/  @!P2 IADD3 R104, P5, R12, R125, RZ ;  /* 0x0000007d0c68a210 */ /* 0x000fc60007fbe0ff */
[----:B------:R0:W-:Y:S01]  /*6460*/  @!P0 STG.E.U8 desc[UR36][R96.64+0x1], R11 ;  /* 0x0000010b60008986 */ /* 0x0001e2000c101124 */
[----:B------:R-:W-:Y:S01]  /*6470*/  ISETP.LT.OR P0, PT, R3, 0x9, !P6 ;  /* 0x000000090300780c */ /* 0x000fe20007701670 */
[----:B------:R-:W-:Y:S02]  /*6480*/  @!P2 IMAD.X R105, R13, 0x1, R123, P5 ;  /* 0x000000010d69a824 */ /* 0x000fe400028e067b */
[----:B0-----:R-:W-:-:S10]  /*6490*/  @!P2 IMAD R11, R102, R120, RZ ;  /* 0x00000078660ba224 */ /* 0x001fd400078e02ff */
[----:B------:R-:W-:Y:S01]  /*64a0*/  @!P0 IMAD R109, R100, R120, RZ ;  /* 0x00000078646d8224 */ /* 0x000fe200078e02ff */
[----:B------:R-:W-:Y:S01]  /*64b0*/  P2R R100, PR, RZ, 0x2 ;  /* 0x00000002ff647803 */ /* 0x000fe20000000000 */
[----:B------:R-:W-:Y:S02]  /*64c0*/  @!P0 IMAD.MOV.U32 R14, RZ, RZ, R12 ;  /* 0x000000ffff0e8224 */ /* 0x000fe400078e000c */
[----:B------:R-:W-:-:S05]  /*64d0*/  @!P0 IMAD.MOV.U32 R15, RZ, RZ, R13 ;  /* 0x000000ffff0f8224 */ /* 0x000fca00078e000d */
[----:B------:R0:W-:Y:S01]  /*64e0*/  @!P0 STG.E.U8 desc[UR36][R14.64+0x8], R109 ;  /* 0x0000086d0e008986 */ /* 0x0001e2000c101124 */
[----:B------:R-:W-:-:S13]  /*64f0*/  ISETP.LT.OR P0, PT, R3, 0xa, !P6 ;  /* 0x0000000a0300780c */ /* 0x000fda0007701670 */
[----:B------:R-:W-:Y:S02]  /*6500*/  @!P0 IMAD R101, R101, R120, RZ ;  /* 0x0000007865658224 */ /* 0x000fe400078e02ff */
[----:B------:R-:W-:Y:S02]  /*6510*/  @!P0 IMAD.MOV.U32 R96, RZ, RZ, R12 ;  /* 0x000000ffff608224 */ /* 0x000fe400078e000c */
[----:B------:R-:W-:-:S05]  /*6520*/  @!P0 IMAD.MOV.U32 R97, RZ, RZ, R13 ;  /* 0x000000ffff618224 */ /* 0x000fca00078e000d */
[----:B------:R-:W-:Y:S01]  /*6530*/  @!P0 STG.E.U8 desc[UR36][R96.64+0x9], R101 ;  /* 0x0000096560008986 */ /* 0x000fe2000c101124 */
[----:B------:R-:W-:-:S03]  /*6540*/  ISETP.LT.OR P0, PT, R3, 0xa, !P1 ;  /* 0x0000000a0300780c */ /* 0x000fc60004f01670 */
[----:B------:R-:W-:Y:S10]  /*6550*/  @!P2 STG.E.U8 desc[UR36][R104.64+0x8], R11 ;  /* 0x0000080b6800a986 */ /* 0x000ff4000c101124 */
[C---:B------:R-:W-:Y:S01]  /*6560*/  @!P0 IADD3 R98, P5, R12.reuse, R125, RZ ;  /* 0x0000007d0c628210 */ /* 0x040fe20007fbe0ff */
[----:B------:R-:W-:Y:S01]  /*6570*/  @!P0 IMAD R103, R103, R120, RZ ;  /* 0x0000007867678224 */ /* 0x000fe200078e02ff */
[----:B------:R-:W-:-:S03]  /*6580*/  IADD3 R12, P2, R12, R124, RZ ;  /* 0x0000007c0c0c7210 */ /* 0x000fc60007f5e0ff */
[C---:B------:R-:W-:Y:S02]  /*6590*/  @!P0 IMAD.X R99, R13.reuse, 0x1, R123, P5 ;  /* 0x000000010d638824 */ /* 0x040fe400028e067b */
[----:B------:R-:W-:Y:S01]  /*65a0*/  IMAD.X R13, R13, 0x1, R122, P2 ;  /* 0x000000010d0d7824 */ /* 0x000fe200010e067a */
[C---:B------:R-:W-:Y:S02]  /*65b0*/  ISETP.GE.AND P2, PT, R10.reuse, 0x189, PT ;  /* 0x000001890a00780c */ /* 0x040fe40003f46270 */
[----:B------:R1:W-:Y:S01]  /*65c0*/  @!P0 STG.E.U8 desc[UR36][R98.64+0x9], R103 ;  /* 0x0000096762008986 */ /* 0x0003e2000c101124 */
[----:B------:R-:W-:Y:S02]  /*65d0*/  ISETP.GE.AND P0, PT, R10, 0x181, PT ;  /* 0x000001810a00780c */ /* 0x000fe40003f06270 */
[----:B------:R-:W-:-:S13]  /*65e0*/  ISETP.LT.OR P6, PT, R3, 0x1, !P2 ;  /* 0x000000010300780c */ /* 0x000fda00057c1670 */
[----:B0-----:R-:W-:Y:S01]  /*65f0*/  @!P6 IADD3 R14, P5, R12, R125, RZ ;  /* 0x0000007d0c0ee210 */ /* 0x001fe20007fbe0ff */
[----:B-1----:R-:W-:-:S04]  /*6600*/  @!P6 IMAD R99, R90, R120, RZ ;  /* 0x000000785a63e224 */ /* 0x002fc800078e02ff */
[----:B------:R-:W-:Y:S01]  /*6610*/  @!P6 IMAD.X R15, R13, 0x1, R123, P5 ;  /* 0x000000010d0fe824 */ /* 0x000fe200028e067b */
[----:B------:R-:W-:-:S13]  /*6620*/  ISETP.LT.OR P5, PT, R3, 0x1, !P0 ;  /* 0x000000010300780c */ /* 0x000fda00047a1670 */
[----:B------:R-:W-:-:S05]  /*6630*/  @!P5 IMAD R11, R88, R120, RZ ;  /* 0x00000078580bd224 */ /* 0x000fca00078e02ff */
[----:B------:R-:W-:Y:S01]  /*6640*/  @!P5 STG.E.U8 desc[UR36][R12.64], R11 ;  /* 0x0000000b0c00d986 */ /* 0x000fe2000c101124 */
[----:B------:R-:W-:-:S13]  /*6650*/  ISETP.LT.OR P5, PT, R3, 0x2, !P0 ;  /* 0x000000020300780c */ /* 0x000fda00047a1670 */
[----:B------:R-:W-:-:S05]  /*6660*/  @!P5 IMAD R101, R89, R120, RZ ;  /* 0x000000785965d224 */ /* 0x000fca00078e02ff */
[----:B------:R-:W-:Y:S01]  /*6670*/  @!P5 STG.E.U8 desc[UR36][R12.64+0x1], R101 ;  /* 0x000001650c00d986 */ /* 0x000fe2000c101124 */
[----:B------:R-:W-:-:S03]  /*6680*/  ISETP.LT.OR P5, PT, R3, 0x2, !P2 ;  /* 0x000000020300780c */ /* 0x000fc600057a1670 */
[----:B------:R-:W-:Y:S01]  /*6690*/  @!P6 STG.E.U8 desc[UR36][R14.64], R99 ;  /* 0x000000630e00e986 */ /* 0x000fe2000c101124 */
[----:B------:R-:W-:-:S09]  /*66a0*/  ISETP.LT.OR P6, PT, R3, 0x9, !P2 ;  /* 0x000000090300780c */ /* 0x000fd200057c1670 */
[----:B------:R-:W-:Y:S01]  /*66b0*/  @!P5 IADD3 R88, P1, R12, R125, RZ ;  /* 0x0000007d0c58d210 */ /* 0x000fe20007f3e0ff */
[----:B------:R-:W-:-:S04]  /*66c0*/  @!P5 IMAD R91, R91, R120, RZ ;  /* 0x000000785b5bd224 */ /* 0x000fc800078e02ff */
[----:B------:R-:W-:Y:S01]  /*66d0*/  @!P5 IMAD.X R89, R13, 0x1, R123, P1 ;  /* 0x000000010d59d824 */ /* 0x000fe200008e067b */
[----:B------:R-:W-:-:S04]  /*66e0*/  @!P6 IADD3 R96, P1, R12, R125, RZ ;  /* 0x0000007d0c60e210 */ /* 0x000fc80007f3e0ff */
[----:B------:R0:W-:Y:S01]  /*66f0*/  @!P5 STG.E.U8 desc[UR36][R88.64+0x1], R91 ;  /* 0x0000015b5800d986 */ /* 0x0001e2000c101124 */
[----:B------:R-:W-:Y:S01]  /*6700*/  ISETP.LT.OR P5, PT, R3, 0x9, !P0 ;  /* 0x000000090300780c */ /* 0x000fe200047a1670 */
[----:B------:R-:W-:Y:S02]  /*6710*/  @!P6 IMAD.X R97, R13, 0x1, R123, P1 ;  /* 0x000000010d61e824 */ /* 0x000fe400008e067b */
[----:B0-----:R-:W-:Y:S01]  /*6720*/  @!P6 IMAD R89, R94, R120, RZ ;  /* 0x000000785e59e224 */ /* 0x001fe200078e02ff */
[----:B------:R-:W-:-:S09]  /*6730*/  P2R R88, PR, RZ, 0x1 ;  /* 0x00000001ff587803 */ /* 0x000fd20000000000 */
[----:B------:R-:W-:-:S05]  /*6740*/  @!P5 IMAD R11, R92, R120, RZ ;  /* 0x000000785c0bd224 */ /* 0x000fca00078e02ff */
[----:B------:R0:W-:Y:S01]  /*6750*/  @!P5 STG.E.U8 desc[UR36][R12.64+0x8], R11 ;  /* 0x0000080b0c00d986 */ /* 0x0001e2000c101124 */
[----:B------:R-:W-:Y:S02]  /*6760*/  ISETP.LT.OR P5, PT, R3, 0xa, !P0 ;  /* 0x0000000a0300780c */ /* 0x000fe400047a1670 */
[----:B------:R-:W-:-:S11]  /*6770*/  ISETP.GE.AND P0, PT, R10, 0x81, PT ;  /* 0x000000810a00780c */ /* 0x000fd60003f06270 */
[----:B------:R-:W-:-:S05]  /*6780*/  @!P5 IMAD R93, R93, R120, RZ ;  /* 0x000000785d5dd224 */ /* 0x000fca00078e02ff */
[----:B------:R1:W-:Y:S01]  /*6790*/  @!P5 STG.E.U8 desc[UR36][R12.64+0x9], R93 ;  /* 0x0000095d0c00d986 */ /* 0x0003e2000c101124 */
[----:B------:R-:W-:-:S03]  /*67a0*/  ISETP.LT.OR P5, PT, R3, 0xa, !P2 ;  /* 0x0000000a0300780c */ /* 0x000fc600057a1670 */
[----:B------:R-:W-:Y:S10]  /*67b0*/  @!P6 STG.E.U8 desc[UR36][R96.64+0x8], R89 ;  /* 0x000008596000e986 */ /* 0x000ff4000c101124 */
[----:B------:R-:W-:Y:S01]  /*67c0*/  @!P5 IADD3 R14, P1, R12, R125, RZ ;  /* 0x0000007d0c0ed210 */ /* 0x000fe20007f3e0ff */
[----:B------:R-:W-:-:S04]  /*67d0*/  @!P5 IMAD R95, R95, R120, RZ ;  /* 0x000000785f5fd224 */ /* 0x000fc800078e02ff */
[----:B------:R-:W-:Y:S01]  /*67e0*/  @!P5 IMAD.X R15, R13, 0x1, R123, P1 ;  /* 0x000000010d0fd824 */ /* 0x000fe200008e067b */
[----:B------:R-:W-:-:S04]  /*67f0*/  ISETP.GE.AND P1, PT, R10, 0x1, PT ;  /* 0x000000010a00780c */ /* 0x000fc80003f26270 */
[----:B------:R-:W-:Y:S01]  /*6800*/  @!P5 STG.E.U8 desc[UR36][R14.64+0x9], R95 ;  /* 0x0000095f0e00d986 */ /* 0x000fe2000c101124 */
[----:B------:R-:W-:-:S13]  /*6810*/  ISETP.LT.OR P5, PT, R3, 0x11, !P1 ;  /* 0x000000110300780c */ /* 0x000fda0004fa1670 */
[----:B0-----:R-:W-:-:S05]  /*6820*/  @!P5 IMAD R11, R80, R120, RZ ;  /* 0x00000078500bd224 */ /* 0x001fca00078e02ff */
[----:B------:R-:W-:Y:S01]  /*6830*/  @!P5 STG.E.U8 desc[UR36][R4.64+0x10], R11 ;  /* 0x0000100b0400d986 */ /* 0x000fe2000c101124 */
[----:B------:R-:W-:-:S13]  /*6840*/  ISETP.LT.OR P5, PT, R3, 0x12, !P1 ;  /* 0x000000120300780c */ /* 0x000fda0004fa1670 */
[----:B------:R-:W-:-:S05]  /*6850*/  @!P5 IMAD R81, R81, R120, RZ ;  /* 0x000000785151d224 */ /* 0x000fca00078e02ff */
[----:B------:R-:W-:Y:S01]  /*6860*/  @!P5 STG.E.U8 desc[UR36][R4.64+0x11], R81 ;  /* 0x000011510400d986 */ /* 0x000fe2000c101124 */
[----:B------:R-:W-:-:S13]  /*6870*/  ISETP.LT.OR P5, PT, R3, 0x11, !P4 ;  /* 0x000000110300780c */ /* 0x000fda00067a1670 */
[----:B-1----:R-:W-:-:S05]  /*6880*/  @!P5 IMAD R13, R82, R120, RZ ;  /* 0x00000078520dd224 */ /* 0x002fca00078e02ff */
[----:B------:R-:W-:Y:S01]  /*6890*/  @!P5 STG.E.U8 desc[UR36][R6.64+0x10], R13 ;  /* 0x0000100d0600d986 */ /* 0x000fe2000c101124 */
[----:B------:R-:W-:-:S13]  /*68a0*/  ISETP.LT.OR P5, PT, R3, 0x12, !P4 ;  /* 0x000000120300780c */ /* 0x000fda00067a1670 */
[----:B------:R-:W-:-:S05]  /*68b0*/  @!P5 IMAD R83, R83, R120, RZ ;  /* 0x000000785353d224 */ /* 0x000fca00078e02ff */
[----:B------:R0:W-:Y:S01]  /*68c0*/  @!P5 STG.E.U8 desc[UR36][R6.64+0x11], R83 ;  /* 0x000011530600d986 */ /* 0x0001e2000c101124 */
[----:B------:R-:W-:Y:S01]  /*68d0*/  ISETP.LT.OR P5, PT, R3, 0x19, !P1 ;  /* 0x000000190300780c */ /* 0x000fe20004fa1670 */
[----:B0-----:R-:W-:-:S12]  /*68e0*/  @!P3 IMAD R83, R74, R120, RZ ;  /* 0x000000784a53b224 */ /* 0x001fd800078e02ff */
[----:B------:R-:W-:-:S05]  /*68f0*/  @!P5 IMAD R11, R84, R120, RZ ;  /* 0x00000078540bd224 */ /* 0x000fca00078e02ff */
[----:B------:R0:W-:Y:S01]  /*6900*/  @!P5 STG.E.U8 desc[UR36][R4.64+0x18], R11 ;  /* 0x0000180b0400d986 */ /* 0x0001e2000c101124 */
[----:B------:R-:W-:Y:S02]  /*6910*/  ISETP.LT.OR P5, PT, R3, 0x1a, !P1 ;  /* 0x0000001a0300780c */ /* 0x000fe40004fa1670 */
[----:B------:R-:W-:-:S04]  /*6920*/  ISETP.GE.AND P1, PT, R10, 0x89, PT ;  /* 0x000000890a00780c */ /* 0x000fc80003f26270 */
[----:B------:R-:W-:-:S07]  /*6930*/  ISETP.LT.OR P6, PT, R3, 0x12, !P1 ;  /* 0x000000120300780c */ /* 0x000fce0004fc1670 */
[----:B------:R-:W-:-:S05]  /*6940*/  @!P5 IMAD R85, R85, R120, RZ ;  /* 0x000000785555d224 */ /* 0x000fca00078e02ff */
[----:B------:R-:W-:Y:S01]  /*6950*/  @!P5 STG.E.U8 desc[UR36][R4.64+0x19], R85 ;  /* 0x000019550400d986 */ /* 0x000fe2000c101124 */
[----:B------:R-:W-:Y:S01]  /*6960*/  ISETP.LT.OR P5, PT, R3, 0x19, !P4 ;  /* 0x000000190300780c */ /* 0x000fe200067a1670 */
[----:B------:R-:W-:-:S12]  /*6970*/  @!P6 IMAD R75, R75, R120, RZ ;  /* 0x000000784b4be224 */ /* 0x000fd800078e02ff */
[----:B------:R-:W-:-:S05]  /*6980*/  @!P5 IMAD R13, R86, R120, RZ ;  /* 0x00000078560dd224 */ /* 0x000fca00078e02ff */
[----:B------:R1:W-:Y:S01]  /*6990*/  @!P5 STG.E.U8 desc[UR36][R6.64+0x18], R13 ;  /* 0x0000180d0600d986 */ /* 0x0003e2000c101124 */
[----:B------:R-:W-:-:S13]  /*69a0*/  ISETP.LT.OR P5, PT, R3, 0x1a, !P4 ;  /* 0x0000001a0300780c */ /* 0x000fda00067a1670 */
[----:B------:R-:W-:-:S05]  /*69b0*/  @!P5 IMAD R87, R87, R120, RZ ;  /* 0x000000785757d224 */ /* 0x000fca00078e02ff */
[----:B------:R-:W-:Y:S01]  /*69c0*/  @!P5 STG.E.U8 desc[UR36][R6.64+0x19], R87 ;  /* 0x000019570600d986 */ /* 0x000fe2000c101124 */
[----:B------:R-:W-:-:S05]  /*69d0*/  @!P6 IADD3 R14, P5, R125, R8, RZ ;  /* 0x000000087d0ee210 */ /* 0x000fca0007fbe0ff */
[----:B------:R-:W-:Y:S01]  /*69e0*/  @!P6 IMAD.X R15, R9, 0x1, R123, P5 ;  /* 0x00000001090fe824 */ /* 0x000fe200028e067b */
[----:B------:R-:W-:-:S13]  /*69f0*/  ISETP.LT.OR P5, PT, R3, 0x11, !P0 ;  /* 0x000000110300780c */ /* 0x000fda00047a1670 */
[----:B0-----:R-:W-:-:S05]  /*6a00*/  @!P5 IMAD R11, R72, R120, RZ ;  /* 0x00000078480bd224 */ /* 0x001fca00078e02ff */
[----:B------:R-:W-:Y:S01]  /*6a10*/  @!P5 STG.E.U8 desc[UR36][R8.64+0x10], R11 ;  /* 0x0000100b0800d986 */ /* 0x000fe2000c101124 */
[----:B------:R-:W-:-:S13]  /*6a20*/  ISETP.LT.OR P5, PT, R3, 0x12, !P0 ;  /* 0x000000120300780c */ /* 0x000fda00047a1670 */
[----:B-1----:R-:W-:-:S05]  /*6a30*/  @!P5 IMAD R13, R73, R120, RZ ;  /* 0x00000078490dd224 */ /* 0x002fca00078e02ff */
[----:B------:R-:W-:Y:S01]  /*6a40*/  @!P5 STG.E.U8 desc[UR36][R8.64+0x11], R13 ;  /* 0x0000110d0800d986 */ /* 0x000fe2000c101124 */
[----:B------:R-:W-:-:S03]  /*6a50*/  ISETP.LT.OR P5, PT, R3, 0x19, !P1 ;  /* 0x000000190300780c */ /* 0x000fc60004fa1670 */
[----:B------:R-:W-:Y:S01]  /*6a60*/  @!P3 STG.E.U8 desc[UR36][R20.64+0x10], R83 ;  /* 0x000010531400b986 */ /* 0x000fe2000c101124 */
[C---:B------:R-:W-:Y:S02]  /*6a70*/  ISETP.LT.OR P3, PT, R3.reuse, 0x1a, !P1 ;  /* 0x0000001a0300780c */ /* 0x040fe40004f61670 */
[----:B------:R-:W-:Y:S01]  /*6a80*/  ISETP.LT.OR P1, PT, R3, 0x21, !P1 ;  /* 0x000000210300780c */ /* 0x000fe20004f21670 */
[----:B------:R0:W-:Y:S01]  /*6a90*/  @!P6 STG.E.U8 desc[UR36][R14.64+0x11], R75 ;  /* 0x0000114b0e00e986 */ /* 0x0001e2000c101124 */
[----:B------:R-:W-:-:S04]  /*6aa0*/  ISETP.GE.AND P6, PT, R10, 0x81, PT ;  /* 0x000000810a00780c */ /* 0x000fc80003fc6270 */
[----:B------:R-:W-:Y:S02]  /*6ab0*/  ISETP.LT.OR P6, PT, R3, 0x19, !P6 ;  /* 0x000000190300780c */ /* 0x000fe400077c1670 */
[----:B------:R-:W-:-:S03]  /*6ac0*/  @!P5 IADD3 R72, P0, R125, R8, RZ ;  /* 0x000000087d48d210 */ /* 0x000fc60007f1e0ff */
[----:B------:R-:W-:Y:S02]  /*6ad0*/  @!P3 IMAD R79, R79, R120, RZ ;  /* 0x000000784f4fb224 */ /* 0x000fe400078e02ff */
[----:B------:R-:W-:Y:S01]  /*6ae0*/  @!P5 IMAD.X R73, R9, 0x1, R123, P0 ;  /* 0x000000010949d824 */ /* 0x000fe200000e067b */
[----:B------:R-:W-:Y:S01]  /*6af0*/  @!P3 IADD3 R80, P0, R125, R8, RZ ;  /* 0x000000087d50b210 */ /* 0x000fe20007f1e0ff */
[----:B0-----:R-:W-:-:S04]  /*6b00*/  @!P5 IMAD R15, R78, R120, RZ ;  /* 0x000000784e0fd224 */ /* 0x001fc800078e02ff */
[----:B------:R-:W-:Y:S01]  /*6b10*/  @!P6 IMAD R11, R76, R120, RZ ;  /* 0x000000784c0be224 */ /* 0x000fe200078e02ff */
[----:B------:R-:W-:Y:S01]  /*6b20*/  P2R R76, PR, RZ, 0x2 ;  /* 0x00000002ff4c7803 */ /* 0x000fe20000000000 */
[----:B------:R-:W-:Y:S01]  /*6b30*/  @!P3 IMAD.X R81, R9, 0x1, R123, P0 ;  /* 0x000000010951b824 */ /* 0x000fe200000e067b */
[----:B------:R-:W-:Y:S02]  /*6b40*/  ISETP.NE.AND P0, PT, R88, RZ, PT ;  /* 0x000000ff5800720c */ /* 0x000fe40003f05270 */
[----:B------:R-:W-:Y:S01]  /*6b50*/  @!P6 STG.E.U8 desc[UR36][R8.64+0x18], R11 ;  /* 0x0000180b0800e986 */ /* 0x000fe2000c101124 */
[----:B------:R-:W-:-:S04]  /*6b60*/  ISETP.GE.AND P6, PT, R10, 0x81, PT ;  /* 0x000000810a00780c */ /* 0x000fc80003fc6270 */
[----:B------:R-:W-:-:S13]  /*6b70*/  ISETP.LT.OR P6, PT, R3, 0x1a, !P6 ;  /* 0x0000001a0300780c */ /* 0x000fda00077c1670 */
[----:B------:R-:W-:-:S05]  /*6b80*/  @!P6 IMAD R77, R77, R120, RZ ;  /* 0x000000784d4de224 */ /* 0x000fca00078e02ff */
[----:B------:R-:W-:Y:S01]  /*6b90*/  @!P6 STG.E.U8 desc[UR36][R8.64+0x19], R77 ;  /* 0x0000194d0800e986 */ /* 0x000fe2000c101124 */
[----:B------:R-:W-:-:S03]  /*6ba0*/  IADD3 R12, P6, R124, R8, RZ ;  /* 0x000000087c0c7210 */ /* 0x000fc60007fde0ff */
[----:B------:R0:W-:Y:S01]  /*6bb0*/  @!P5 STG.E.U8 desc[UR36][R72.64+0x18], R15 ;  /* 0x0000180f4800d986 */ /* 0x0001e2000c101124 */
[----:B------:R-:W-:Y:S01]  /*6bc0*/  @!P1 IADD3 R74, P5, R125, R8, RZ ;  /* 0x000000087d4a9210 */ /* 0x000fe20007fbe0ff */
[C---:B------:R-:W-:Y:S01]  /*6bd0*/  IMAD.X R13, R9.reuse, 0x1, R122, P6 ;  /* 0x00000001090d7824 */ /* 0x040fe200030e067a */
[----:B------:R-:W-:Y:S01]  /*6be0*/  ISETP.GE.AND P6, PT, R10, 0x101, PT ;  /* 0x000001010a00780c */ /* 0x000fe20003fc6270 */
[----:B------:R-:W-:Y:S02]  /*6bf0*/  @!P3 STG.E.U8 desc[UR36][R80.64+0x19], R79 ;  /* 0x0000194f5000b986 */ /* 0x000fe4000c101124 */
[----:B------:R-:W-:Y:S01]  /*6c00*/  @!P1 IMAD.X R75, R9, 0x1, R123, P5 ;  /* 0x00000001094b9824 */ /* 0x000fe200028e067b */
[----:B------:R-:W-:Y:S02]  /*6c10*/  ISETP.LT.OR P3, PT, R3, 0x11, !P6 ;  /* 0x000000110300780c */ /* 0x000fe40007761670 */
[----:B------:R-:W-:-:S04]  /*6c20*/  ISETP.NE.AND P1, PT, R100, RZ, PT ;  /* 0x000000ff6400720c */ /* 0x000fc80003f25270 */
[----:B0-----:R-:W-:-:S07]  /*6c30*/  P2R R72, PR, RZ, 0x2 ;  /* 0x00000002ff487803 */ /* 0x001fce0000000000 */
[----:B------:R-:W-:-:S05]  /*6c40*/  @!P3 IMAD R11, R64, R120, RZ ;  /* 0x00000078400bb224 */ /* 0x000fca00078e02ff */
[----:B------:R0:W-:Y:S01]  /*6c50*/  @!P3 STG.E.U8 desc[UR36][R12.64+0x10], R11 ;  /* 0x0000100b0c00b986 */ /* 0x0001e2000c101124 */
[----:B------:R-:W-:-:S13]  /*6c60*/  ISETP.LT.OR P3, PT, R3, 0x12, !P6 ;  /* 0x000000120300780c */ /* 0x000fda0007761670 */
[----:B------:R-:W-:-:S05]  /*6c70*/  @!P3 IMAD R65, R65, R120, RZ ;  /* 0x000000784141b224 */ /* 0x000fca00078e02ff */
[----:B------:R1:W-:Y:S01]  /*6c80*/  @!P3 STG.E.U8 desc[UR36][R12.64+0x11], R65 ;  /* 0x000011410c00b986 */ /* 0x0003e2000c101124 */
[----:B------:R-:W-:-:S13]  /*6c90*/  ISETP.LT.OR P3, PT, R3, 0x11, !P1 ;  /* 0x000000110300780c */ /* 0x000fda0004f61670 */
[----:B------:R-:W-:Y:S01]  /*6ca0*/  @!P3 IADD3 R14, P5, R125, R12, RZ ;  /* 0x0000000c7d0eb210 */ /* 0x000fe20007fbe0ff */
[----:B------:R-:W-:-:S04]  /*6cb0*/  @!P3 IMAD R73, R66, R120, RZ ;  /* 0x000000784249b224 */ /* 0x000fc800078e02ff */
[----:B------:R-:W-:Y:S01]  /*6cc0*/  @!P3 IMAD.X R15, R123, 0x1, R13, P5 ;  /* 0x000000017b0fb824 */ /* 0x000fe200028e060d */
[----:B------:R-:W-:-:S04]  /*6cd0*/  ISETP.LT.OR P5, PT, R3, 0x12, !P1 ;  /* 0x000000120300780c */ /* 0x000fc80004fa1670 */
[----:B------:R-:W-:Y:S09]  /*6ce0*/  @!P3 STG.E.U8 desc[UR36][R14.64+0x10], R73 ;  /* 0x000010490e00b986 */ /* 0x000ff2000c101124 */
[----:B------:R-:W-:Y:S01]  /*6cf0*/  @!P5 IADD3 R20, P6, R12, R125, RZ ;  /* 0x0000007d0c14d210 */ /* 0x000fe20007fde0ff */
[----:B0-----:R-:W-:-:S04]  /*6d00*/  @!P5 IMAD R11, R67, R120, RZ ;  /* 0x00000078430bd224 */ /* 0x001fc800078e02ff */
[----:B------:R-:W-:Y:S01]  /*6d10*/  @!P5 IMAD.X R21, R13, 0x1, R123, P6 ;  /* 0x000000010d15d824 */ /* 0x000fe200030e067b */
[----:B------:R-:W-:-:S04]  /*6d20*/  ISETP.GE.AND P6, PT, R10, 0x101, PT ;  /* 0x000001010a00780c */ /* 0x000fc80003fc6270 */
[----:B------:R-:W-:Y:S01]  /*6d30*/  ISETP.LT.OR P3, PT, R3, 0x19, !P6 ;  /* 0x000000190300780c */ /* 0x000fe20007761670 */
[----:B------:R0:W-:-:S12]  /*6d40*/  @!P5 STG.E.U8 desc[UR36][R20.64+0x11], R11 ;  /* 0x0000110b1400d986 */ /* 0x0001d8000c101124 */
[----:B-1----:R-:W-:-:S05]  /*6d50*/  @!P3 IMAD R65, R68, R120, RZ ;  /* 0x000000784441b224 */ /* 0x002fca00078e02ff */
[----:B------:R1:W-:Y:S01]  /*6d60*/  @!P3 STG.E.U8 desc[UR36][R12.64+0x18], R65 ;  /* 0x000018410c00b986 */ /* 0x0003e2000c101124 */
[----:B------:R-:W-:-:S13]  /*6d70*/  ISETP.LT.OR P3, PT, R3, 0x1a, !P6 ;  /* 0x0000001a0300780c */ /* 0x000fda0007761670 */
[----:B------:R-:W-:-:S05]  /*6d80*/  @!P3 IMAD R69, R69, R120, RZ ;  /* 0x000000784545b224 */ /* 0x000fca00078e02ff */
[----:B------:R2:W-:Y:S01]  /*6d90*/  @!P3 STG.E.U8 desc[UR36][R12.64+0x19], R69 ;  /* 0x000019450c00b986 */ /* 0x0005e2000c101124 */
[----:B------:R-:W-:-:S13]  /*6da0*/  ISETP.LT.OR P3, PT, R3, 0x19, !P1 ;  /* 0x000000190300780c */ /* 0x000fda0004f61670 */
[----:B------:R-:W-:Y:S01]  /*6db0*/  @!P3 IADD3 R66, P5, R125, R12, RZ ;  /* 0x0000000c7d42b210 */ /* 0x000fe20007fbe0ff */
[----:B0-----:R-:W-:-:S04]  /*6dc0*/  @!P3 IMAD R11, R70, R120, RZ ;  /* 0x00000078460bb224 */ /* 0x001fc800078e02ff */
[----:B------:R-:W-:Y:S01]  /*6dd0*/  @!P3 IMAD.X R67, R123, 0x1, R13, P5 ;  /* 0x000000017b43b824 */ /* 0x000fe200028e060d */
[----:B------:R-:W-:Y:S02]  /*6de0*/  ISETP.LT.OR P5, PT, R3, 0x1a, !P1 ;  /* 0x0000001a0300780c */ /* 0x000fe40004fa1670 */
[----:B------:R-:W-:Y:S02]  /*6df0*/  ISETP.NE.AND P1, PT, R76, RZ, PT ;  /* 0x000000ff4c00720c */ /* 0x000fe40003f25270 */
[----:B------:R0:W-:Y:S01]  /*6e00*/  @!P3 STG.E.U8 desc[UR36][R66.64+0x18], R11 ;  /* 0x0000180b4200b986 */ /* 0x0001e2000c101124 */
[----:B------:R-:W-:-:S05]  /*6e10*/  IADD3 R64, P3, R124, R12, RZ ;  /* 0x0000000c7c407210 */ /* 0x000fca0007f7e0ff */
[----:B-1----:R-:W-:Y:S01]  /*6e20*/  IMAD.X R65, R122, 0x1, R13, P3 ;  /* 0x000000017a417824 */ /* 0x002fe200018e060d */
[----:B------:R-:W-:Y:S02]  /*6e30*/  ISETP.LT.OR P3, PT, R3, 0x11, !P0 ;  /* 0x000000110300780c */ /* 0x000fe40004761670 */
[----:B------:R-:W-:Y:S01]  /*6e40*/  @!P5 IADD3 R20, P6, R12, R125, RZ ;  /* 0x0000007d0c14d210 */ /* 0x000fe20007fde0ff */
[----:B------:R-:W-:-:S04]  /*6e50*/  @!P5 IMAD R71, R71, R120, RZ ;  /* 0x000000784747d224 */ /* 0x000fc800078e02ff */
[----:B------:R-:W-:-:S05]  /*6e60*/  @!P5 IMAD.X R21, R13, 0x1, R123, P6 ;  /* 0x000000010d15d824 */ /* 0x000fca00030e067b */
[----:B------:R1:W-:Y:S01]  /*6e70*/  @!P5 STG.E.U8 desc[UR36][R20.64+0x19], R71 ;  /* 0x000019471400d986 */ /* 0x0003e2000c101124 */
[----:B--2---:R-:W-:-:S05]  /*6e80*/  @!P3 IMAD R69, R56, R120, RZ ;  /* 0x000000783845b224 */ /* 0x004fca00078e02ff */
[----:B------:R-:W-:Y:S01]  /*6e90*/  @!P3 STG.E.U8 desc[UR36][R64.64+0x10], R69 ;  /* 0x000010454000b986 */ /* 0x000fe2000c101124 */
[----:B------:R-:W-:-:S13]  /*6ea0*/  ISETP.LT.OR P3, PT, R3, 0x12, !P0 ;  /* 0x000000120300780c */ /* 0x000fda0004761670 */
[----:B------:R-:W-:-:S05]  /*6eb0*/  @!P3 IMAD R57, R57, R120, RZ ;  /* 0x000000783939b224 */ /* 0x000fca00078e02ff */
[----:B------:R-:W-:Y:S01]  /*6ec0*/  @!P3 STG.E.U8 desc[UR36][R64.64+0x11], R57 ;  /* 0x000011394000b986 */ /* 0x000fe2000c101124 */
[----:B0-----:R-:W-:-:S05]  /*6ed0*/  IADD3 R66, P3, R12, R124, RZ ;  /* 0x0000007c0c427210 */ /* 0x001fca0007f7e0ff */
[----:B------:R-:W-:Y:S01]  /*6ee0*/  IMAD.X R68, R13, 0x1, R122, P3 ;  /* 0x000000010d447824 */ /* 0x000fe200018e067a */
[----:B------:R-:W-:-:S13]  /*6ef0*/  ISETP.LT.OR P3, PT, R3, 0x11, !P2 ;  /* 0x000000110300780c */ /* 0x000fda0005761670 */
[----:B------:R-:W-:Y:S01]  /*6f00*/  @!P3 IADD3 R14, P5, R125, R64, RZ ;  /* 0x000000407d0eb210 */ /* 0x000fe20007fbe0ff */
[----:B------:R-:W-:-:S04]  /*6f10*/  @!P3 IMAD R11, R58, R120, RZ ;  /* 0x000000783a0bb224 */ /* 0x000fc800078e02ff */
[----:B------:R-:W-:Y:S01]  /*6f20*/  @!P3 IMAD.X R15, R123, 0x1, R65, P5 ;  /* 0x000000017b0fb824 */ /* 0x000fe200028e0641 */
[----:B------:R-:W-:-:S04]  /*6f30*/  ISETP.LT.OR P5, PT, R3, 0x12, !P2 ;  /* 0x000000120300780c */ /* 0x000fc800057a1670 */
[----:B------:R0:W-:Y:S01]  /*6f40*/  @!P3 STG.E.U8 desc[UR36][R14.64+0x10], R11 ;  /* 0x0000100b0e00b986 */ /* 0x0001e2000c101124 */
[----:B------:R-:W-:-:S08]  /*6f50*/  ISETP.LT.OR P3, PT, R3, 0x19, !P0 ;  /* 0x000000190300780c */ /* 0x000fd00004761670 */
[----:B-1----:R-:W-:Y:S01]  /*6f60*/  @!P5 IADD3 R20, P6, R66, R125, RZ ;  /* 0x0000007d4214d210 */ /* 0x002fe20007fde0ff */
[----:B------:R-:W-:-:S04]  /*6f70*/  @!P5 IMAD R59, R59, R120, RZ ;  /* 0x000000783b3bd224 */ /* 0x000fc800078e02ff */
[----:B------:R-:W-:Y:S02]  /*6f80*/  @!P5 IMAD.X R21, R68, 0x1, R123, P6 ;  /* 0x000000014415d824 */ /* 0x000fe400030e067b */
[----:B------:R-:W-:-:S03]  /*6f90*/  @!P3 IMAD R67, R60, R120, RZ ;  /* 0x000000783c43b224 */ /* 0x000fc600078e02ff */
[----:B------:R1:W-:Y:S04]  /*6fa0*/  @!P5 STG.E.U8 desc[UR36][R20.64+0x11], R59 ;  /* 0x0000113b1400d986 */ /* 0x0003e8000c101124 */
[----:B------:R-:W-:Y:S01]  /*6fb0*/  @!P3 STG.E.U8 desc[UR36][R64.64+0x18], R67 ;  /* 0x000018434000b986 */ /* 0x000fe2000c101124 */
[----:B------:R-:W-:-:S13]  /*6fc0*/  ISETP.LT.OR P3, PT, R3, 0x1a, !P0 ;  /* 0x0000001a0300780c */ /* 0x000fda0004761670 */
[----:B------:R-:W-:-:S05]  /*6fd0*/  @!P3 IMAD R61, R61, R120, RZ ;  /* 0x000000783d3db224 */ /* 0x000fca00078e02ff */
[----:B------:R-:W-:Y:S01]  /*6fe0*/  @!P3 STG.E.U8 desc[UR36][R64.64+0x19], R61 ;  /* 0x0000193d4000b986 */ /* 0x000fe2000c101124 */
[----:B------:R-:W-:-:S13]  /*6ff0*/  ISETP.LT.OR P3, PT, R3, 0x19, !P2 ;  /* 0x000000190300780c */ /* 0x000fda0005761670 */
[----:B------:R-:W-:Y:S01]  /*7000*/  @!P3 IADD3 R56, P5, R125, R64, RZ ;  /* 0x000000407d38b210 */ /* 0x000fe20007fbe0ff */
[----:B0-----:R-:W-:-:S04]  /*7010*/  @!P3 IMAD R11, R62, R120, RZ ;  /* 0x000000783e0bb224 */ /* 0x001fc800078e02ff */
[----:B------:R-:W-:Y:S01]  /*7020*/  @!P3 IMAD.X R57, R123, 0x1, R65, P5 ;  /* 0x000000017b39b824 */ /* 0x000fe200028e0641 */
[----:B------:R-:W-:-:S04]  /*7030*/  ISETP.LT.OR P5, PT, R3, 0x1a, !P2 ;  /* 0x0000001a0300780c */ /* 0x000fc800057a1670 */
[----:B------:R0:W-:Y:S09]  /*7040*/  @!P3 STG.E.U8 desc[UR36][R56.64+0x18], R11 ;  /* 0x0000180b3800b986 */ /* 0x0001f2000c101124 */
[----:B------:R-:W-:Y:S01]  /*7050*/  @!P5 IADD3 R14, P6, R66, R125, RZ ;  /* 0x0000007d420ed210 */ /* 0x000fe20007fde0ff */
[----:B------:R-:W-:-:S04]  /*7060*/  @!P5 IMAD R63, R63, R120, RZ ;  /* 0x000000783f3fd224 */ /* 0x000fc800078e02ff */
[----:B------:R-:W-:Y:S01]  /*7070*/  @!P5 IMAD.X R15, R68, 0x1, R123, P6 ;  /* 0x00000001440fd824 */ /* 0x000fe200030e067b */
[----:B------:R-:W-:-:S04]  /*7080*/  ISETP.GE.AND P6, PT, R10, 0x1, PT ;  /* 0x000000010a00780c */ /* 0x000fc80003fc6270 */
[----:B------:R-:W-:Y:S01]  /*7090*/  ISETP.LT.OR P3, PT, R3, 0x21, !P6 ;  /* 0x000000210300780c */ /* 0x000fe20007761670 */
[----:B------:R-:W-:Y:S01]  /*70a0*/  @!P5 STG.E.U8 desc[UR36][R14.64+0x19], R63 ;  /* 0x0000193f0e00d986 */ /* 0x000fe2000c101124 */
[----:B------:R-:W-:-:S11]  /*70b0*/  ISETP.GE.AND P5, PT, R10, 0x81, PT ;  /* 0x000000810a00780c */ /* 0x000fd60003fa6270 */
[----:B-1----:R-:W-:-:S05]  /*70c0*/  @!P3 IMAD R21, R48, R120, RZ ;  /* 0x000000783015b224 */ /* 0x002fca00078e02ff */
[----:B------:R1:W-:Y:S01]  /*70d0*/  @!P3 STG.E.U8 desc[UR36][R4.64+0x20], R21 ;  /* 0x000020150400b986 */ /* 0x0003e2000c101124 */
[----:B------:R-:W-:-:S13]  /*70e0*/  ISETP.LT.OR P3, PT, R3, 0x22, !P6 ;  /* 0x000000220300780c */ /* 0x000fda0007761670 */
[----:B------:R-:W-:-:S05]  /*70f0*/  @!P3 IMAD R49, R49, R120, RZ ;  /* 0x000000783131b224 */ /* 0x000fca00078e02ff */
[----:B------:R-:W-:Y:S01]  /*7100*/  @!P3 STG.E.U8 desc[UR36][R4.64+0x21], R49 ;  /* 0x000021310400b986 */ /* 0x000fe2000c101124 */
[----:B------:R-:W-:-:S13]  /*7110*/  ISETP.LT.OR P3, PT, R3, 0x21, !P4 ;  /* 0x000000210300780c */ /* 0x000fda0006761670 */
[----:B------:R-:W-:-:S05]  /*7120*/  @!P3 IMAD R59, R50, R120, RZ ;  /* 0x00000078323bb224 */ /* 0x000fca00078e02ff */
[----:B------:R-:W-:Y:S01]  /*7130*/  @!P3 STG.E.U8 desc[UR36][R6.64+0x20], R59 ;  /* 0x0000203b0600b986 */ /* 0x000fe2000c101124 */
[----:B------:R-:W-:-:S13]  /*7140*/  ISETP.LT.OR P3, PT, R3, 0x22, !P4 ;  /* 0x000000220300780c */ /* 0x000fda0006761670 */
[----:B------:R-:W-:-:S05]  /*7150*/  @!P3 IMAD R51, R51, R120, RZ ;  /* 0x000000783333b224 */ /* 0x000fca00078e02ff */
[----:B------:R-:W-:Y:S01]  /*7160*/  @!P3 STG.E.U8 desc[UR36][R6.64+0x21], R51 ;  /* 0x000021330600b986 */ /* 0x000fe2000c101124 */
[----:B------:R-:W-:-:S13]  /*7170*/  ISETP.LT.OR P3, PT, R3, 0x29, !P6 ;  /* 0x000000290300780c */ /* 0x000fda0007761670 */
[----:B0-----:R-:W-:-:S05]  /*7180*/  @!P3 IMAD R11, R52, R120, RZ ;  /* 0x00000078340bb224 */ /* 0x001fca00078e02ff */
[----:B------:R-:W-:Y:S01]  /*7190*/  @!P3 STG.E.U8 desc[UR36][R4.64+0x28], R11 ;  /* 0x0000280b0400b986 */ /* 0x000fe2000c101124 */
[----:B------:R-:W-:Y:S02]  /*71a0*/  ISETP.LT.OR P3, PT, R3, 0x2a, !P6 ;  /* 0x0000002a0300780c */ /* 0x000fe40007761670 */
[----:B------:R-:W-:-:S11]  /*71b0*/  ISETP.GE.AND P6, PT, R10, 0x89, PT ;  /* 0x000000890a00780c */ /* 0x000fd60003fc6270 */
[----:B------:R-:W-:-:S05]  /*71c0*/  @!P3 IMAD R53, R53, R120, RZ ;  /* 0x000000783535b224 */ /* 0x000fca00078e02ff */
[----:B------:R-:W-:Y:S01]  /*71d0*/  @!P3 STG.E.U8 desc[UR36][R4.64+0x29], R53 ;  /* 0x000029350400b986 */ /* 0x000fe2000c101124 */
[C---:B------:R-:W-:Y:S02]  /*71e0*/  ISETP.LT.OR P3, PT, R3.reuse, 0x29, !P4 ;  /* 0x000000290300780c */ /* 0x040fe40006761670 */
[----:B------:R-:W-:-:S11]  /*71f0*/  ISETP.LT.OR P4, PT, R3, 0x2a, !P4 ;  /* 0x0000002a0300780c */ /* 0x000fd60006781670 */
[-C--:B-1----:R-:W-:Y:S02]  /*7200*/  @!P3 IMAD R21, R54, R120.reuse, RZ ;  /* 0x000000783615b224 */ /* 0x082fe400078e02ff */
[----:B------:R-:W-:-:S03]  /*7210*/  @!P4 IMAD R55, R55, R120, RZ ;  /* 0x000000783737c224 */ /* 0x000fc600078e02ff */
[----:B------:R0:W-:Y:S01]  /*7220*/  @!P3 STG.E.U8 desc[UR36][R6.64+0x28], R21 ;  /* 0x000028150600b986 */ /* 0x0001e2000c101124 */
[----:B------:R-:W-:-:S03]  /*7230*/  ISETP.LT.OR P3, PT, R3, 0x22, !P6 ;  /* 0x000000220300780c */ /* 0x000fc60007761670 */
[----:B------:R-:W-:Y:S01]  /*7240*/  @!P4 STG.E.U8 desc[UR36][R6.64+0x29], R55 ;  /* 0x000029370600c986 */ /* 0x000fe2000c101124 */
[----:B0-----:R-:W-:-:S09]  /*7250*/  @!P1 IMAD R21, R42, R120, RZ ;  /* 0x000000782a159224 */ /* 0x001fd200078e02ff */
[----:B------:R-:W-:Y:S01]  /*7260*/  @!P3 IADD3 R14, P4, R125, R8, RZ ;  /* 0x000000087d0eb210 */ /* 0x000fe20007f9e0ff */
[----:B------:R-:W-:-:S04]  /*7270*/  @!P3 IMAD R43, R43, R120, RZ ;  /* 0x000000782b2bb224 */ /* 0x000fc800078e02ff */
[----:B------:R-:W-:Y:S01]  /*7280*/  @!P3 IMAD.X R15, R9, 0x1, R123, P4 ;  /* 0x00000001090fb824 */ /* 0x000fe200020e067b */
[----:B------:R-:W-:-:S13]  /*7290*/  ISETP.LT.OR P4, PT, R3, 0x21, !P5 ;  /* 0x000000210300780c */ /* 0x000fda0006f81670 */
[----:B------:R-:W-:Y:S02]  /*72a0*/  @!P4 IMAD R11, R40, R120, RZ ;  /* 0x00000078280bc224 */ /* 0x000fe400078e02ff */
[----:B------:R-:W-:Y:S02]  /*72b0*/  @!P4 IMAD.MOV.U32 R4, RZ, RZ, R8 ;  /* 0x000000ffff04c224 */ /* 0x000fe400078e0008 */
[----:B------:R-:W-:-:S05]  /*72c0*/  @!P4 IMAD.MOV.U32 R5, RZ, RZ, R9 ;  /* 0x000000ffff05c224 */ /* 0x000fca00078e0009 */
[----:B------:R0:W-:Y:S01]  /*72d0*/  @!P4 STG.E.U8 desc[UR36][R4.64+0x20], R11 ;  /* 0x0000200b0400c986 */ /* 0x0001e2000c101124 */
[----:B------:R-:W-:-:S13]  /*72e0*/  ISETP.LT.OR P4, PT, R3, 0x22, !P5 ;  /* 0x000000220300780c */ /* 0x000fda0006f81670 */
[----:B------:R-:W-:Y:S02]  /*72f0*/  @!P4 IMAD R41, R41, R120, RZ ;  /* 0x000000782929c224 */ /* 0x000fe400078e02ff */
[----:B0-----:R-:W-:Y:S02]  /*7300*/  @!P4 IMAD.MOV.U32 R4, RZ, RZ, R8 ;  /* 0x000000ffff04c224 */ /* 0x001fe400078e0008 */
[----:B------:R-:W-:-:S05]  /*7310*/  @!P4 IMAD.MOV.U32 R5, RZ, RZ, R9 ;  /* 0x000000ffff05c224 */ /* 0x000fca00078e0009 */
[----:B------:R-:W-:Y:S01]  /*7320*/  @!P4 STG.E.U8 desc[UR36][R4.64+0x21], R41 ;  /* 0x000021290400c986 */ /* 0x000fe2000c101124 */
[----:B------:R-:W-:-:S03]  /*7330*/  ISETP.LT.OR P4, PT, R3, 0x29, !P6 ;  /* 0x000000290300780c */ /* 0x000fc60007781670 */
[----:B------:R0:W-:Y:S01]  /*7340*/  @!P1 STG.E.U8 desc[UR36][R74.64+0x20], R21 ;  /* 0x000020154a009986 */ /* 0x0001e2000c101124 */
[----:B------:R-:W-:-:S03]  /*7350*/  ISETP.NE.AND P1, PT, R72, RZ, PT ;  /* 0x000000ff4800720c */ /* 0x000fc60003f25270 */
[----:B------:R-:W-:Y:S06]  /*7360*/  @!P3 STG.E.U8 desc[UR36][R14.64+0x21], R43 ;  /* 0x0000212b0e00b986 */ /* 0x000fec000c101124 */
[----:B------:R-:W-:Y:S01]  /*7370*/  @!P4 IADD3 R6, P5, R125, R8, RZ ;  /* 0x000000087d06c210 */ /* 0x000fe20007fbe0ff */
[----:B0-----:R-:W-:-:S04]  /*7380*/  @!P4 IMAD R21, R46, R120, RZ ;  /* 0x000000782e15c224 */ /* 0x001fc800078e02ff */
[----:B------:R-:W-:Y:S01]  /*7390*/  @!P4 IMAD.X R7, R9, 0x1, R123, P5 ;  /* 0x000000010907c824 */ /* 0x000fe200028e067b */
[----:B------:R-:W-:-:S04]  /*73a0*/  ISETP.GE.AND P5, PT, R10, 0x81, PT ;  /* 0x000000810a00780c */ /* 0x000fc80003fa6270 */
        /* <DEDUP_REMOVED lines=9> */
[----:B------:R0:W-:Y:S01]  /*7440*/  @!P3 STG.E.U8 desc[UR36][R4.64+0x29], R45 ;  /* 0x0000292d0400b986 */ /* 0x0001e2000c101124 */
[C---:B------:R-:W-:Y:S02]  /*7450*/  ISETP.LT.OR P3, PT, R3.reuse, 0x2a, !P6 ;  /* 0x0000002a0300780c */ /* 0x040fe40007761670 */
[----:B------:R-:W-:Y:S01]  /*7460*/  ISETP.GE.AND P6, PT, R10, 0x101, PT ;  /* 0x000001010a00780c */ /* 0x000fe20003fc6270 */
[----:B------:R1:W-:Y:S03]  /*7470*/  @!P4 STG.E.U8 desc[UR36][R6.64+0x28], R21 ;  /* 0x000028150600c986 */ /* 0x0003e6000c101124 */
[----:B------:R-:W-:-:S07]  /*7480*/  ISETP.LT.OR P5, PT, R3, 0x2a, !P6 ;  /* 0x0000002a0300780c */ /* 0x000fce00077a1670 */
[----:B------:R-:W-:Y:S01]  /*7490*/  @!P3 IADD3 R8, P4, R125, R8, RZ ;  /* 0x000000087d08b210 */ /* 0x000fe20007f9e0ff */
[----:B------:R-:W-:-:S04]  /*74a0*/  @!P3 IMAD R47, R47, R120, RZ ;  /* 0x000000782f2fb224 */ /* 0x000fc800078e02ff */
[----:B------:R-:W-:Y:S01]  /*74b0*/  @!P3 IMAD.X R9, R9, 0x1, R123, P4 ;  /* 0x000000010909b824 */ /* 0x000fe200020e067b */
[----:B------:R-:W-:Y:S01]  /*74c0*/  ISETP.LT.OR P4, PT, R3, 0x21, !P6 ;  /* 0x000000210300780c */ /* 0x000fe20007781670 */
[----:B------:R-:W-:-:S03]  /*74d0*/  @!P5 IMAD R37, R37, R120, RZ ;  /* 0x000000782525d224 */ /* 0x000fc600078e02ff */
[----:B------:R-:W-:Y:S01]  /*74e0*/  @!P3 STG.E.U8 desc[UR36][R8.64+0x29], R47 ;  /* 0x0000292f0800b986 */ /* 0x000fe2000c101124 */
[----:B------:R-:W-:-:S08]  /*74f0*/  ISETP.LT.OR P3, PT, R3, 0x22, !P6 ;  /* 0x000000220300780c */ /* 0x000fd00007761670 */
[----:B------:R-:W-:-:S05]  /*7500*/  @!P4 IMAD R11, R32, R120, RZ ;  /* 0x00000078200bc224 */ /* 0x000fca00078e02ff */
[----:B------:R2:W-:Y:S01]  /*7510*/  @!P4 STG.E.U8 desc[UR36][R12.64+0x20], R11 ;  /* 0x0000200b0c00c986 */ /* 0x0005e2000c101124 */
[----:B------:R-:W-:Y:S01]  /*7520*/  ISETP.LT.OR P4, PT, R3, 0x21, !P1 ;  /* 0x000000210300780c */ /* 0x000fe20004f81670 */
[----:B------:R-:W-:-:S05]  /*7530*/  @!P3 IMAD R33, R33, R120, RZ ;  /* 0x000000782121b224 */ /* 0x000fca00078e02ff */
[----:B------:R-:W-:Y:S07]  /*7540*/  @!P3 STG.E.U8 desc[UR36][R12.64+0x21], R33 ;  /* 0x000021210c00b986 */ /* 0x000fee000c101124 */
[----:B0-----:R-:W-:Y:S01]  /*7550*/  @!P4 IADD3 R4, P3, R12, R125, RZ ;  /* 0x0000007d0c04c210 */ /* 0x001fe20007f7e0ff */
[----:B------:R-:W-:-:S04]  /*7560*/  @!P4 IMAD R15, R34, R120, RZ ;  /* 0x00000078220fc224 */ /* 0x000fc800078e02ff */
[----:B------:R-:W-:Y:S01]  /*7570*/  @!P4 IMAD.X R5, R13, 0x1, R123, P3 ;  /* 0x000000010d05c824 */ /* 0x000fe200018e067b */
[----:B------:R-:W-:-:S04]  /*7580*/  ISETP.LT.OR P3, PT, R3, 0x22, !P1 ;  /* 0x000000220300780c */ /* 0x000fc80004f61670 */
[----:B------:R0:W-:Y:S09]  /*7590*/  @!P4 STG.E.U8 desc[UR36][R4.64+0x20], R15 ;  /* 0x0000200f0400c986 */ /* 0x0001f2000c101124 */
[----:B-1----:R-:W-:Y:S01]  /*75a0*/  @!P3 IADD3 R6, P4, R12, R125, RZ ;  /* 0x0000007d0c06b210 */ /* 0x002fe20007f9e0ff */
[----:B------:R-:W-:-:S04]  /*75b0*/  @!P3 IMAD R35, R35, R120, RZ ;  /* 0x000000782323b224 */ /* 0x000fc800078e02ff */
[----:B------:R-:W-:Y:S01]  /*75c0*/  @!P3 IMAD.X R7, R13, 0x1, R123, P4 ;  /* 0x000000010d07b824 */ /* 0x000fe200020e067b */
[----:B------:R-:W-:-:S04]  /*75d0*/  ISETP.LT.OR P4, PT, R3, 0x29, !P6 ;  /* 0x000000290300780c */ /* 0x000fc80007781670 */
[----:B------:R1:W-:Y:S01]  /*75e0*/  @!P3 STG.E.U8 desc[UR36][R6.64+0x21], R35 ;  /* 0x000021230600b986 */ /* 0x0003e2000c101124 */
[C---:B------:R-:W-:Y:S02]  /*75f0*/  ISETP.LT.OR P3, PT, R3.reuse, 0x29, !P1 ;  /* 0x000000290300780c */ /* 0x040fe40004f61670 */
[C---:B------:R-:W-:Y:S01]  /*7600*/  ISETP.LT.OR P1, PT, R3.reuse, 0x2a, !P1 ;  /* 0x0000002a0300780c */ /* 0x040fe20004f21670 */
[----:B------:R-:W-:Y:S01]  /*7610*/  @!P5 STG.E.U8 desc[UR36][R12.64+0x29], R37 ;  /* 0x000029250c00d986 */ /* 0x000fe2000c101124 */
[----:B------:R-:W-:-:S04]  /*7620*/  ISETP.LT.OR P5, PT, R3, 0x21, !P0 ;  /* 0x000000210300780c */ /* 0x000fc800047a1670 */
[----:B--2---:R-:W-:-:S05]  /*7630*/  @!P4 IMAD R11, R36, R120, RZ ;  /* 0x00000078240bc224 */ /* 0x004fca00078e02ff */
[----:B------:R2:W-:Y:S01]  /*7640*/  @!P4 STG.E.U8 desc[UR36][R12.64+0x28], R11 ;  /* 0x0000280b0c00c986 */ /* 0x0005e2000c101124 */
[-C--:B------:R-:W-:Y:S01]  /*7650*/  @!P3 IADD3 R8, P4, R12, R125.reuse, RZ ;  /* 0x0000007d0c08b210 */ /* 0x080fe20007f9e0ff */
[-C--:B0-----:R-:W-:Y:S02]  /*7660*/  @!P3 IMAD R15, R38, R120.reuse, RZ ;  /* 0x00000078260fb224 */ /* 0x081fe400078e02ff */
[----:B------:R-:W-:Y:S02]  /*7670*/  @!P1 IMAD R39, R39, R120, RZ ;  /* 0x0000007827279224 */ /* 0x000fe400078e02ff */
[----:B------:R-:W-:Y:S01]  /*7680*/  @!P3 IMAD.X R9, R13, 0x1, R123, P4 ;  /* 0x000000010d09b824 */ /* 0x000fe200020e067b */
[----:B-1----:R-:W-:-:S04]  /*7690*/  @!P1 IADD3 R6, P4, R12, R125, RZ ;  /* 0x0000007d0c069210 */ /* 0x002fc80007f9e0ff */
[----:B------:R0:W-:Y:S01]  /*76a0*/  @!P3 STG.E.U8 desc[UR36][R8.64+0x28], R15 ;  /* 0x0000280f0800b986 */ /* 0x0001e2000c101124 */
[----:B------:R-:W-:Y:S01]  /*76b0*/  ISETP.LT.OR P3, PT, R3, 0x21, !P2 ;  /* 0x000000210300780c */ /* 0x000fe20005761670 */
[----:B------:R-:W-:Y:S01]  /*76c0*/  @!P1 IMAD.X R7, R13, 0x1, R123, P4 ;  /* 0x000000010d079824 */ /* 0x000fe200020e067b */
[----:B------:R-:W-:Y:S01]  /*76d0*/  ISETP.LT.OR P4, PT, R3, 0x22, !P0 ;  /* 0x000000220300780c */ /* 0x000fe20004781670 */
[----:B--2---:R-:W-:-:S03]  /*76e0*/  @!P5 IMAD R11, R24, R120, RZ ;  /* 0x00000078180bd224 */ /* 0x004fc600078e02ff */
[----:B------:R1:W-:Y:S01]  /*76f0*/  @!P1 STG.E.U8 desc[UR36][R6.64+0x29], R39 ;  /* 0x0000292706009986 */ /* 0x0003e2000c101124 */
[----:B------:R-:W-:-:S03]  /*7700*/  IADD3 R10, P1, R12, R124, RZ ;  /* 0x0000007c0c0a7210 */ /* 0x000fc60007f3e0ff */
[----:B------:R2:W-:Y:S02]  /*7710*/  @!P5 STG.E.U8 desc[UR36][R64.64+0x20], R11 ;  /* 0x0000200b4000d986 */ /* 0x0005e4000c101124 */
[----:B------:R-:W-:Y:S01]  /*7720*/  IMAD.X R14, R13, 0x1, R122, P1 ;  /* 0x000000010d0e7824 */ /* 0x000fe200008e067a */
[----:B------:R-:W-:Y:S01]  /*7730*/  @!P3 IADD3 R4, P5, R10, R125, RZ ;  /* 0x0000007d0a04b210 */ /* 0x000fe20007fbe0ff */
[-C--:B0-----:R-:W-:Y:S01]  /*7740*/  @!P3 IMAD R15, R26, R120.reuse, RZ ;  /* 0x000000781a0fb224 */ /* 0x081fe200078e02ff */
[----:B------:R-:W-:Y:S01]  /*7750*/  ISETP.LT.OR P1, PT, R3, 0x22, !P2 ;  /* 0x000000220300780c */ /* 0x000fe20005721670 */
[----:B------:R-:W-:Y:S02]  /*7760*/  @!P4 IMAD R25, R25, R120, RZ ;  /* 0x000000781919c224 */ /* 0x000fe400078e02ff */
[----:B------:R-:W-:Y:S01]  /*7770*/  @!P3 IMAD.X R5, R14, 0x1, R123, P5 ;  /* 0x000000010e05b824 */ /* 0x000fe200028e067b */
[C---:B------:R-:W-:Y:S02]  /*7780*/  ISETP.LT.OR P5, PT, R3.reuse, 0x29, !P0 ;  /* 0x000000290300780c */ /* 0x040fe400047a1670 */
[----:B------:R-:W-:Y:S01]  /*7790*/  @!P4 STG.E.U8 desc[UR36][R64.64+0x21], R25 ;  /* 0x000021194000c986 */ /* 0x000fe2000c101124 */
[----:B------:R-:W-:-:S02]  /*77a0*/  ISETP.LT.OR P4, PT, R3, 0x29, !P2 ;  /* 0x000000290300780c */ /* 0x000fc40005781670 */
[C---:B------:R-:W-:Y:S01]  /*77b0*/  ISETP.LT.OR P2, PT, R3.reuse, 0x2a, !P2 ;  /* 0x0000002a0300780c */ /* 0x040fe20005741670 */
[----:B------:R0:W-:Y:S01]  /*77c0*/  @!P3 STG.E.U8 desc[UR36][R4.64+0x20], R15 ;  /* 0x0000200f0400b986 */ /* 0x0001e2000c101124 */
[----:B------:R-:W-:Y:S02]  /*77d0*/  IADD3 R12, P3, R12, R124, RZ ;  /* 0x0000007c0c0c7210 */ /* 0x000fe40007f7e0ff */
[----:B------:R-:W-:Y:S01]  /*77e0*/  ISETP.LT.OR P0, PT, R3, 0x2a, !P0 ;  /* 0x0000002a0300780c */ /* 0x000fe20004701670 */
[-C--:B------:R-:W-:Y:S02]  /*77f0*/  @!P1 IMAD R27, R27, R120.reuse, RZ ;  /* 0x000000781b1b9224 */ /* 0x080fe400078e02ff */
[----:B------:R-:W-:Y:S01]  /*7800*/  IMAD.X R20, R13, 0x1, R122, P3 ;  /* 0x000000010d147824 */ /* 0x000fe200018e067a */
[----:B-1----:R-:W-:Y:S01]  /*7810*/  @!P1 IADD3 R6, P3, R12, R125, RZ ;  /* 0x0000007d0c069210 */ /* 0x002fe20007f7e0ff */
[-C--:B------:R-:W-:Y:S02]  /*7820*/  @!P5 IMAD R3, R28, R120.reuse, RZ ;  /* 0x000000781c03d224 */ /* 0x080fe400078e02ff */
[----:B--2---:R-:W-:-:S02]  /*7830*/  @!P4 IMAD R11, R30, R120, RZ ;  /* 0x000000781e0bc224 */ /* 0x004fc400078e02ff */
[--C-:B------:R-:W-:Y:S01]  /*7840*/  @!P1 IMAD.X R7, R20, 0x1, R123.reuse, P3 ;  /* 0x0000000114079824 */ /* 0x100fe200018e067b */
[-C--:B------:R-:W-:Y:S01]  /*7850*/  @!P4 IADD3 R8, P3, R10, R125.reuse, RZ ;  /* 0x0000007d0a08c210 */ /* 0x080fe20007f7e0ff */
[-C--:B------:R-:W-:Y:S02]  /*7860*/  @!P2 IMAD R31, R31, R120.reuse, RZ ;  /* 0x000000781f1fa224 */ /* 0x080fe400078e02ff */
[----:B------:R-:W-:Y:S01]  /*7870*/  @!P0 IMAD R29, R29, R120, RZ ;  /* 0x000000781d1d8224 */ /* 0x000fe200078e02ff */
[----:B------:R1:W-:Y:S01]  /*7880*/  @!P1 STG.E.U8 desc[UR36][R6.64+0x21], R27 ;  /* 0x0000211b06009986 */ /* 0x0003e2000c101124 */
[--C-:B------:R-:W-:Y:S01]  /*7890*/  @!P4 IMAD.X R9, R14, 0x1, R123.reuse, P3 ;  /* 0x000000010e09c824 */ /* 0x100fe200018e067b */
[----:B0-----:R-:W-:Y:S02]  /*78a0*/  @!P2 IADD3 R4, P3, R12, R125, RZ ;  /* 0x0000007d0c04a210 */ /* 0x001fe40007f7e0ff */
[----:B------:R1:W-:Y:S03]  /*78b0*/  @!P5 STG.E.U8 desc[UR36][R64.64+0x28], R3 ;  /* 0x000028034000d986 */ /* 0x0003e6000c101124 */
[----:B------:R-:W-:Y:S01]  /*78c0*/  @!P2 IMAD.X R5, R20, 0x1, R123, P3 ;  /* 0x000000011405a824 */ /* 0x000fe200018e067b */
[----:B------:R1:W-:Y:S04]  /*78d0*/  @!P0 STG.E.U8 desc[UR36][R64.64+0x29], R29 ;  /* 0x0000291d40008986 */ /* 0x0003e8000c101124 */
[----:B------:R1:W-:Y:S04]  /*78e0*/  @!P4 STG.E.U8 desc[UR36][R8.64+0x28], R11 ;  /* 0x0000280b0800c986 */ /* 0x0003e8000c101124 */
[----:B------:R1:W-:Y:S02]  /*78f0*/  @!P2 STG.E.U8 desc[UR36][R4.64+0x29], R31 ;  /* 0x0000291f0400a986 */ /* 0x0003e4000c101124 */
.L_x_69:
[----:B------:R-:W-:Y:S05]  /*7900*/  BSYNC B0 ;  /* 0x0000000000007941 */ /* 0x000fea0003800000 */
.L_x_35:
[----:B------:R-:W-:Y:S01]  /*7910*/  ULDC UR4, c[0x0][0xc] ;  /* 0x0000030000047ab9 */ /* 0x000fe20000000800 */
[----:B------:R-:W-:Y:S01]  /*7920*/  ULDC UR5, c[0x0][0x10] ;  /* 0x0000040000057ab9 */ /* 0x000fe20000000800 */
[----:B-1----:R-:W1:Y:S01]  /*7930*/  LDC R3, c[0x0][0x14] ;  /* 0x00000500ff037b82 */ /* 0x002e620000000800 */
[----:B------:R-:W-:Y:S01]  /*7940*/  UIMAD.WIDE.U32 UR4, UR4, UR5, URZ ;  /* 0x00000005040472a5 */ /* 0x000fe2000f8e003f */
[----:B0-----:R-:W-:Y:S02]  /*7950*/  IMAD.MOV.U32 R128, RZ, RZ, -0x1 ;  /* 0xffffffffff807424 */ /* 0x001fe400078e00ff */
[----:B------:R-:W-:-:S03]  /*7960*/  IMAD.MOV.U32 R127, RZ, RZ, -0x1 ;  /* 0xffffffffff7f7424 */ /* 0x000fc600078e00ff */
[----:B-1----:R-:W-:-:S04]  /*7970*/  IMAD.WIDE.U32 R16, R3, UR4, R16 ;  /* 0x0000000403107c25 */ /* 0x002fc8000f8e0010 */
[----:B------:R-:W-:Y:S01]  /*7980*/  IMAD R3, R3, UR5, RZ ;  /* 0x0000000503037c24 */ /* 0x000fe2000f8e02ff */
[----:B------:R-:W-:Y:S02]  /*7990*/  ULDC.64 UR4, c[0x0][0x650] ;  /* 0x0001940000047ab9 */ /* 0x000fe40000000a00 */
[----:B------:R-:W-:Y:S01]  /*79a0*/  ISETP.GE.U32.AND P0, PT, R16, UR4, PT ;  /* 0x0000000410007c0c */ /* 0x000fe2000bf06070 */
[--C-:B------:R-:W-:Y:S01]  /*79b0*/  IMAD.IADD R17, R17, 0x1, R3.reuse ;  /* 0x0000000111117824 */ /* 0x100fe200078e0203 */
[----:B------:R-:W-:-:S04]  /*79c0*/  PRMT R3, RZ, 0x7610, R3 ;  /* 0x00007610ff037816 */ /* 0x000fc80000000003 */
[----:B------:R-:W-:-:S13]  /*79d0*/  ISETP.GE.U32.AND.EX P0, PT, R17, UR5, PT, P0 ;  /* 0x0000000511007c0c */ /* 0x000fda000bf06100 */
[----:B------:R-:W-:Y:S05]  /*79e0*/  @P0 BRA `(.L_x_70) ;  /* 0x0000000400640947 */ /* 0x000fea0003800000 */
[----:B------:R-:W0:Y:S01]  /*79f0*/  S2R R12, SR_CTAID.X ;  /* 0x00000000000c7919 */ /* 0x000e220000002500 */
[----:B------:R-:W1:Y:S01]  /*7a00*/  LDC.64 R10, c[0x0][0x628] ;  /* 0x00018a00ff0a7b82 */ /* 0x000e620000000a00 */
[----:B------:R-:W-:Y:S01]  /*7a10*/  ULDC UR4, c[0x0][0x150] ;  /* 0x0000540000047ab9 */ /* 0x000fe20000000800 */
[----:B------:R-:W-:Y:S01]  /*7a20*/  IMAD.MOV.U32 R8, RZ, RZ, R16 ;  /* 0x000000ffff087224 */ /* 0x000fe200078e0010 */
[----:B------:R-:W2:Y:S01]  /*7a30*/  S2R R24, SR_CTAID.Y ;  /* 0x0000000000187919 */ /* 0x000ea20000002600 */
[----:B------:R-:W-:-:S04]  /*7a40*/  IMAD.MOV.U32 R9, RZ, RZ, R17 ;  /* 0x000000ffff097224 */ /* 0x000fc800078e0011 */
[----:B------:R-:W3:Y:S08]  /*7a50*/  LDC R21, c[0x0][0x144] ;  /* 0x00005100ff157b82 */ /* 0x000ef00000000800 */
[----:B------:R-:W4:Y:S08]  /*7a60*/  LDC R0, c[0x0][0x630] ;  /* 0x00018c00ff007b82 */ /* 0x000f300000000800 */
[----:B------:R-:W2:Y:S01]  /*7a70*/  LDC.64 R14, c[0x0][0x620] ;  /* 0x00018800ff0e7b82 */ /* 0x000ea20000000a00 */
[----:B-1----:R-:W-:-:S04]  /*7a80*/  ISETP.NE.U32.AND P0, PT, R10, RZ, PT ;  /* 0x000000ff0a00720c */ /* 0x002fc80003f05070 */
[----:B------:R-:W-:Y:S02]  /*7a90*/  ISETP.NE.AND.EX P0, PT, R11, RZ, PT, P0 ;  /* 0x000000ff0b00720c */ /* 0x000fe40003f05300 */
[----:B0-----:R-:W-:-:S05]  /*7aa0*/  I2FP.F32.U32 R3, R12 ;  /* 0x0000000c00037245 */ /* 0x001fca0000201000 */
[----:B------:R-:W-:-:S04]  /*7ab0*/  FMUL R3, R3, UR4 ;  /* 0x0000000403037c20 */ /* 0x000fc80008400000 */
[----:B------:R0:W1:Y:S02]  /*7ac0*/  F2I.U32.TRUNC.NTZ R20, R3 ;  /* 0x0000000300147305 */ /* 0x000064000020f000 */
[----:B---34-:R-:W-:Y:S05]  /*7ad0*/  @!P0 BRA `(.L_x_71) ;  /* 0x0000000000288947 */ /* 0x018fea0003800000 */
[----:B0-----:R-:W0:Y:S02]  /*7ae0*/  LDC R3, c[0x0][0x634] ;  /* 0x00018d00ff037b82 */ /* 0x001e240000000800 */
        /* <DEDUP_REMOVED lines=9> */
.L_x_71:
[----:B------:R-:W3:Y:S01]  /*7b80*/  LDC.64 R28, c[0x0][0x640] ;  /* 0x00019000ff1c7b82 */ /* 0x000ee20000000a00 */
[-CC-:B------:R-:W-:Y:S01]  /*7b90*/  SHF.R.U64 R127, R8, R0.reuse, R9.reuse ;  /* 0x00000000087f7219 */ /* 0x180fe20000001209 */
[----:B-1----:R-:W-:Y:S01]  /*7ba0*/  IMAD.MOV R20, RZ, RZ, -R20 ;  /* 0x000000ffff147224 */ /* 0x002fe200078e0a14 */
[----:B------:R-:W-:Y:S01]  /*7bb0*/  SHF.R.U32.HI R0, RZ, R0, R9 ;  /* 0x00000000ff007219 */ /* 0x000fe20000011609 */
[----:B------:R-:W-:Y:S01]  /*7bc0*/  ULDC UR4, c[0x0][0x154] ;  /* 0x0000550000047ab9 */ /* 0x000fe20000000800 */
[----:B0-----:R-:W-:Y:S01]  /*7bd0*/  IADD3 R3, P0, RZ, -R127, RZ ;  /* 0x8000007fff037210 */ /* 0x001fe20007f1e0ff */
[----:B------:R-:W-:Y:S02]  /*7be0*/  IMAD R21, R21, R20, R12 ;  /* 0x0000001415157224 */ /* 0x000fe400078e020c */
[----:B------:R-:W0:Y:S01]  /*7bf0*/  LDC R6, c[0x0][0x618] ;  /* 0x00018600ff067b82 */ /* 0x000e220000000800 */
[----:B------:R-:W-:Y:S02]  /*7c00*/  IMAD.MOV.U32 R7, RZ, RZ, 0x1 ;  /* 0x00000001ff077424 */ /* 0x000fe400078e00ff */
[----:B------:R-:W-:-:S04]  /*7c10*/  IMAD.X R5, RZ, RZ, ~R0, P0 ;  /* 0x000000ffff057224 */ /* 0x000fc800000e0e00 */
[-C--:B--2---:R-:W-:Y:S01]  /*7c20*/  IMAD R0, R5, R14.reuse, RZ ;  /* 0x0000000e05007224 */ /* 0x084fe200078e02ff */
[----:B------:R-:W1:Y:S01]  /*7c30*/  LDC R8, c[0x0][0x608] ;  /* 0x00018200ff087b82 */ /* 0x000e620000000800 */
[----:B------:R-:W-:-:S04]  /*7c40*/  IMAD.WIDE.U32 R4, R3, R14, R16 ;  /* 0x0000000e03047225 */ /* 0x000fc800078e0010 */
[----:B------:R-:W-:Y:S01]  /*7c50*/  IMAD R3, R3, R15, R0 ;  /* 0x0000000f03037224 */ /* 0x000fe200078e0200 */
[----:B------:R-:W-:Y:S02]  /*7c60*/  I2FP.F32.U32 R0, R24 ;  /* 0x0000001800007245 */ /* 0x000fe40000201000 */
[----:B------:R-:W2:Y:S01]  /*7c70*/  LDC R26, c[0x0][0x658] ;  /* 0x00019600ff1a7b82 */ /* 0x000ea20000000800 */
[----:B------:R-:W-:Y:S01]  /*7c80*/  IMAD.IADD R3, R5, 0x1, R3 ;  /* 0x0000000105037824 */ /* 0x000fe200078e0203 */
[----:B---3--:R-:W-:Y:S01]  /*7c90*/  ISETP.NE.U32.AND P0, PT, R28, RZ, PT ;  /* 0x000000ff1c00720c */ /* 0x008fe20003f05070 */
[----:B------:R-:W-:Y:S01]  /*7ca0*/  FMUL R0, R0, UR4 ;  /* 0x0000000400007c20 */ /* 0x000fe20008400000 */
[----:B------:R-:W-:Y:S02]  /*7cb0*/  IMAD.MOV.U32 R5, RZ, RZ, -0x1 ;  /* 0xffffffffff057424 */ /* 0x000fe400078e00ff */
[----:B------:R-:W-:Y:S01]  /*7cc0*/  ISETP.NE.AND.EX P0, PT, R29, RZ, PT, P0 ;  /* 0x000000ff1d00720c */ /* 0x000fe20003f05300 */
[----:B------:R3:W4:Y:S01]  /*7cd0*/  F2I.U32.TRUNC.NTZ R13, R0 ;  /* 0x00000000000d7305 */ /* 0x000722000020f000 */
[----:B------:R-:W3:Y:S01]  /*7ce0*/  LDC R15, c[0x0][0x148] ;  /* 0x00005200ff0f7b82 */ /* 0x000ee20000000800 */
[----:B0-----:R-:W-:-:S02]  /*7cf0*/  SHF.R.U64 R12, R4, R6, R3 ;  /* 0x00000006040c7219 */ /* 0x001fc40000001203 */
[----:B------:R-:W-:-:S05]  /*7d00*/  SHF.R.U32.HI R3, RZ, R6, R3 ;  /* 0x00000006ff037219 */ /* 0x000fca0000011603 */
[----:B------:R-:W0:Y:S01]  /*7d10*/  LDC R20, c[0x0][0x600] ;  /* 0x00018000ff147b82 */ /* 0x000e220000000800 */
[-CC-:B-1----:R-:W-:Y:S02]  /*7d20*/  SHF.R.U64 R10, R12, R8.reuse, R3.reuse ;  /* 0x000000080c0a7219 */ /* 0x182fe40000001203 */
[----:B------:R-:W-:-:S05]  /*7d30*/  SHF.R.U32.HI R3, RZ, R8, R3 ;  /* 0x00000008ff037219 */ /* 0x000fca0000011603 */
[----:B------:R-:W1:Y:S01]  /*7d40*/  LDC R27, c[0x0][0x648] ;  /* 0x00019200ff1b7b82 */ /* 0x000e620000000800 */
[-C--:B--2---:R-:W-:Y:S02]  /*7d50*/  SHF.L.U32 R4, R5, R26.reuse, RZ ;  /* 0x0000001a05047219 */ /* 0x084fe400000006ff */
[-CC-:B------:R-:W-:Y:S02]  /*7d60*/  SHF.R.U64 R14, R10, R26.reuse, R3.reuse ;  /* 0x0000001a0a0e7219 */ /* 0x180fe40000001203 */
[----:B------:R-:W-:Y:S02]  /*7d70*/  SHF.R.U32.HI R5, RZ, R26, R3 ;  /* 0x0000001aff057219 */ /* 0x000fe40000011603 */
[----:B------:R-:W-:Y:S01]  /*7d80*/  LOP3.LUT R25, RZ, R4, RZ, 0x33, !PT ;  /* 0x00000004ff197212 */ /* 0x000fe200078e33ff */
[----:B------:R-:W2:Y:S01]  /*7d90*/  LDC R30, c[0x0][0x638] ;  /* 0x00018e00ff1e7b82 */ /* 0x000ea20000000800 */
[----:B------:R-:W-:Y:S01]  /*7da0*/  SHF.L.U32 R26, R7, R26, RZ ;  /* 0x0000001a071a7219 */ /* 0x000fe200000006ff */
[----:B------:R-:W-:-:S06]  /*7db0*/  IMAD.MOV.U32 R4, RZ, RZ, R14 ;  /* 0x000000ffff047224 */ /* 0x000fcc00078e000e */
[----:B------:R-:W0:Y:S01]  /*7dc0*/  LDC R31, c[0x0][0x610] ;  /* 0x00018400ff1f7b82 */ /* 0x000e220000000800 */
[----:B----4-:R-:W-:Y:S05]  /*7dd0*/  @!P0 BRA `(.L_x_72) ;  /* 0x0000000000288947 */ /* 0x010fea0003800000 */
        /* <DEDUP_REMOVED lines=10> */
.L_x_72:
[----:B------:R-:W-:Y:S01]  /*7e80*/  ISETP.NE.AND P0, PT, R2, 0x1, PT ;  /* 0x000000010200780c */ /* 0x000fe20003f05270 */
[----:B0-----:R-:W-:Y:S01]  /*7e90*/  VIADD R7, R20, 0xffffffff ;  /* 0xffffffff14077836 */ /* 0x001fe20000000000 */
[----:B-1-3--:R-:W-:Y:S01]  /*7ea0*/  SHF.R.U64 R0, R4, R27, R5 ;  /* 0x0000001b04007219 */ /* 0x00afe20000001205 */
[----:B------:R-:W-:Y:S01]  /*7eb0*/  IMAD.MOV R13, RZ, RZ, -R13 ;  /* 0x000000ffff0d7224 */ /* 0x000fe200078e0a0d */
[----:B------:R-:W-:Y:S01]  /*7ec0*/  LOP3.LUT R5, R10, R25, RZ, 0xc0, !PT ;  /* 0x000000190a057212 */ /* 0x000fe200078ec0ff */
[----:B------:R-:W-:Y:S01]  /*7ed0*/  IMAD.MOV.U32 R4, RZ, RZ, 0x1 ;  /* 0x00000001ff047424 */ /* 0x000fe200078e00ff */
[----:B------:R-:W-:Y:S01]  /*7ee0*/  LOP3.LUT R12, R12, R7, RZ, 0xc0, !PT ;  /* 0x000000070c0c7212 */ /* 0x000fe200078ec0ff */
[----:B------:R-:W-:Y:S02]  /*7ef0*/  IMAD.MOV R3, RZ, RZ, -R0 ;  /* 0x000000ffff037224 */ /* 0x000fe400078e0a00 */
[----:B------:R-:W-:Y:S02]  /*7f00*/  IMAD R0, R26, R0, R5 ;  /* 0x000000001a007224 */ /* 0x000fe400078e0205 */
[----:B--2---:R-:W-:-:S02]  /*7f10*/  IMAD R3, R3, R30, R14 ;  /* 0x0000001e03037224 */ /* 0x004fc400078e020e */
[----:B------:R-:W-:Y:S02]  /*7f20*/  @P0 IMAD R21, R15, R13, R24 ;  /* 0x0000000d0f150224 */ /* 0x000fe400078e0218 */
[----:B------:R-:W-:Y:S01]  /*7f30*/  IMAD R5, R3, R20, R12 ;  /* 0x0000001403057224 */ /* 0x000fe200078e020c */
[----:B------:R-:W-:Y:S01]  /*7f40*/  PRMT R3, R4, 0x7610, R3 ;  /* 0x0000761004037816 */ /* 0x000fe20000000003 */
[----:B------:R-:W-:-:S05]  /*7f50*/  IMAD R0, R0, R31, R21 ;  /* 0x0000001f00007224 */ /* 0x000fca00078e0215 */
[----:B------:R-:W-:Y:S02]  /*7f60*/  SEL R128, R5, R0, !P0 ;  /* 0x0000000005807207 */ /* 0x000fe40004000000 */
[----:B------:R-:W-:-:S07]  /*7f70*/  SEL R0, R0, R5, !P0 ;  /* 0x0000000500007207 */ /* 0x000fce0004000000 */
.L_x_70:
[----:B------:R-:W-:Y:S01]  /*7f80*/  LOP3.LUT P0, RZ, R3, 0xff, RZ, 0xc0, !PT ;  /* 0x000000ff03ff7812 */ /* 0x000fe2000780c0ff */
[----:B------:R-:W-:-:S12]  /*7f90*/  IMAD.MOV.U32 R129, RZ, RZ, R0 ;  /* 0x000000ffff817224 */ /* 0x000fd800078e0000 */
[----:B------:R-:W-:Y:S05]  /*7fa0*/  @P0 BRA `(.L_x_73) ;  /* 0xffffff9000f00947 */ /* 0x000fea000383ffff */
[----:B------:R-:W-:Y:S05]  /*7fb0*/  EXIT ;  /* 0x000000000000794d */ /* 0x000fea0003800000 */
.L_x_8:
[----:B0-----:R-:W-:Y:S01]  /*7fc0*/  ULDC.64 UR4, c[0x0][0x650] ;  /* 0x0001940000047ab9 */ /* 0x001fe20000000a00 */
        /* <DEDUP_REMOVED lines=25> */
.L_x_75:
[----:B------:R-:W0:Y:S01]  /*8160*/  LDC.64 R28, c[0x0][0x640] ;  /* 0x00019000ff1c7b82 */ /* 0x000e220000000a00 */
[-CC-:B------:R-:W-:Y:S01]  /*8170*/  SHF.R.U64 R22, R12, R6.reuse, R13.reuse ;  /* 0x000000060c167219 */ /* 0x180fe2000000120d */
[----:B------:R-:W-:Y:S01]  /*8180*/  IMAD.MOV.U32 R30, RZ, RZ, 0x1 ;  /* 0x00000001ff1e7424 */ /* 0x000fe200078e00ff */
[----:B------:R-:W-:Y:S02]  /*8190*/  SHF.R.U32.HI R6, RZ, R6, R13 ;  /* 0x00000006ff067219 */ /* 0x000fe4000001160d */
        /* <DEDUP_REMOVED lines=8> */
[----:B------:R-:W-:Y:S01]  /*8220*/  IMAD.IADD R9, R9, 0x1, R11 ;  /* 0x0000000109097824 */ /* 0x000fe200078e020b */
[----:B0-----:R-:W-:-:S04]  /*8230*/  ISETP.NE.U32.AND P0, PT, R28, RZ, PT ;  /* 0x000000ff1c00720c */ /* 0x001fc80003f05070 */
[----:B------:R-:W-:Y:S02]  /*8240*/  ISETP.NE.AND.EX P0, PT, R29, RZ, PT, P0 ;  /* 0x000000ff1d00720c */ /* 0x000fe40003f05300 */
[----:B------:R-:W0:Y:S01]  /*8250*/  LDC R20, c[0x0][0x600] ;  /* 0x00018000ff147b82 */ /* 0x000e220000000800 */
[-CC-:B-1----:R-:W-:Y:S01]  /*8260*/  SHF.R.U64 R14, R8, R10.reuse, R9.reuse ;  /* 0x0000000a080e7219 */ /* 0x182fe20000001209 */
[----:B------:R-:W-:Y:S01]  /*8270*/  IMAD.MOV.U32 R8, RZ, RZ, -0x1 ;  /* 0xffffffffff087424 */ /* 0x000fe200078e00ff */
[----:B------:R-:W-:-:S05]  /*8280*/  SHF.R.U32.HI R9, RZ, R10, R9 ;  /* 0x0000000aff097219 */ /* 0x000fca0000011609 */
[----:B------:R-:W1:Y:S01]  /*8290*/  LDC R26, c[0x0][0x648] ;  /* 0x00019200ff1a7b82 */ /* 0x000e620000000800 */
[-CC-:B--2---:R-:W-:Y:S02]  /*82a0*/  SHF.R.U64 R21, R14, R12.reuse, R9.reuse ;  /* 0x0000000c0e157219 */ /* 0x184fe40000001209 */
[----:B------:R-:W-:-:S05]  /*82b0*/  SHF.R.U32.HI R6, RZ, R12, R9 ;  /* 0x0000000cff067219 */ /* 0x000fca0000011609 */
[----:B------:R-:W2:Y:S01]  /*82c0*/  LDC R27, c[0x0][0x638] ;  /* 0x00018e00ff1b7b82 */ /* 0x000ea20000000800 */
[-C--:B---3--:R-:W-:Y:S02]  /*82d0*/  SHF.L.U32 R8, R8, R25.reuse, RZ ;  /* 0x0000001908087219 */ /* 0x088fe400000006ff */
[-CC-:B------:R-:W-:Y:S02]  /*82e0*/  SHF.R.U64 R23, R21, R25.reuse, R6.reuse ;  /* 0x0000001915177219 */ /* 0x180fe40000001206 */
[----:B------:R-:W-:Y:S02]  /*82f0*/  LOP3.LUT R32, RZ, R8, RZ, 0x33, !PT ;  /* 0x00000008ff207212 */ /* 0x000fe400078e33ff */
[----:B------:R-:W-:Y:S01]  /*8300*/  SHF.R.U32.HI R9, RZ, R25, R6 ;  /* 0x00000019ff097219 */ /* 0x000fe20000011606 */
[----:B------:R-:W3:Y:S01]  /*8310*/  LDC R31, c[0x0][0x610] ;  /* 0x00018400ff1f7b82 */ /* 0x000ee20000000800 */
[----:B------:R-:W-:Y:S01]  /*8320*/  IMAD.MOV.U32 R8, RZ, RZ, R23 ;  /* 0x000000ffff087224 */ /* 0x000fe200078e0017 */
[----:B------:R-:W-:Y:S06]  /*8330*/  @!P0 BRA `(.L_x_76) ;  /* 0x0000000000288947 */ /* 0x000fec0003800000 */
        /* <DEDUP_REMOVED lines=10> */
.L_x_76:
[----:B------:R-:W-:Y:S02]  /*83e0*/  ISETP.NE.AND P0, PT, R2, 0x1, PT ;  /* 0x000000010200780c */ /* 0x000fe40003f05270 */
[----:B-1----:R-:W-:Y:S01]  /*83f0*/  SHF.R.U64 R6, R8, R26, R9 ;  /* 0x0000001a08067219 */ /* 0x002fe20000001209 */
[----:B0-----:R-:W-:Y:S01]  /*8400*/  VIADD R9, R20, 0xffffffff ;  /* 0xffffffff14097836 */ /* 0x001fe20000000000 */
[----:B------:R-:W-:Y:S02]  /*8410*/  SHF.L.U32 R30, R30, R25, RZ ;  /* 0x000000191e1e7219 */ /* 0x000fe400000006ff */
[----:B------:R-:W-:Y:S01]  /*8420*/  LOP3.LUT R5, R21, R32, RZ, 0xc0, !PT ;  /* 0x0000002015057212 */ /* 0x000fe200078ec0ff */
[----:B------:R-:W-:-:S04]  /*8430*/  IMAD.MOV R8, RZ, RZ, -R6 ;  /* 0x000000ffff087224 */ /* 0x000fc800078e0a06 */
[----:B------:R-:W-:Y:S01]  /*8440*/  IMAD R6, R30, R6, R5 ;  /* 0x000000061e067224 */ /* 0x000fe200078e0205 */
[----:B------:R-:W-:Y:S01]  /*8450*/  LOP3.LUT R5, R14, R9, RZ, 0xc0, !PT ;  /* 0x000000090e057212 */ /* 0x000fe200078ec0ff */
[----:B------:R-:W-:Y:S02]  /*8460*/  @P0 IMAD R3, R7, R24, R4 ;  /* 0x0000001807030224 */ /* 0x000fe400078e0204 */
[----:B--2---:R-:W-:Y:S02]  /*8470*/  IMAD R4, R8, R27, R23 ;  /* 0x0000001b08047224 */ /* 0x004fe400078e0217 */
[----:B---3--:R-:W-:Y:S02]  /*8480*/  IMAD R3, R6, R31, R3 ;  /* 0x0000001f06037224 */ /* 0x008fe400078e0203 */
[----:B------:R-:W-:Y:S02]  /*8490*/  IMAD R4, R4, R20, R5 ;  /* 0x0000001404047224 */ /* 0x000fe400078e0205 */
[----:B------:R-:W-:-:S02]  /*84a0*/  IMAD.MOV.U32 R8, RZ, RZ, 0x1 ;  /* 0x00000001ff087424 */ /* 0x000fc400078e00ff */
[----:B------:R-:W-:Y:S01]  /*84b0*/  IMAD.MOV.U32 R6, RZ, RZ, R22 ;  /* 0x000000ffff067224 */ /* 0x000fe200078e0016 */
[----:B------:R-:W-:Y:S02]  /*84c0*/  SEL R20, R4, R3, !P0 ;  /* 0x0000000304147207 */ /* 0x000fe40004000000 */
[----:B------:R-:W-:-:S07]  /*84d0*/  SEL R21, R3, R4, !P0 ;  /* 0x0000000403157207 */ /* 0x000fce0004000000 */
.L_x_74:
[----:B------:R-:W-:-:S08]  /*84e0*/  NOP ;  /* 0x0000000000007918 */ /* 0x000fd00000000000 */
[----:B------:R-:W0:-:S00]  /*84f0*/  USETMAXREG.DEALLOC.CTAPOOL 0x28 ;  /* 0x00000028000079c8 */ /* 0x000e0000080e0500 */
[----:B0-----:R-:W-:-:S13]  /*8500*/  ISETP.NE.AND P0, PT, R0, RZ, PT ;  /* 0x000000ff0000720c */ /* 0x001fda0003f05270 */
[----:B------:R-:W-:Y:S05]  /*8510*/  @P0 EXIT ;  /* 0x000000000000094d */ /* 0x000fea0003800000 */
[----:B------:R-:W-:Y:S01]  /*8520*/  LOP3.LUT P0, RZ, R8, 0xff, RZ, 0xc0, !PT ;  /* 0x000000ff08ff7812 */ /* 0x000fe2000780c0ff */
[----:B------:R-:W-:Y:S02]  /*8530*/  IMAD.MOV.U32 R0, RZ, RZ, 0x1 ;  /* 0x00000001ff007424 */ /* 0x000fe400078e00ff */
[----:B------:R-:W-:-:S10]  /*8540*/  IMAD.MOV.U32 R3, RZ, RZ, RZ ;  /* 0x000000ffff037224 */ /* 0x000fd400078e00ff */
[----:B------:R-:W-:Y:S05]  /*8550*/  @!P0 BRA `(.L_x_77) ;  /* 0x0000000c00448947 */ /* 0x000fea0003800000 */
[----:B------:R-:W0:Y:S01]  /*8560*/  LDC R0, c[0x0][0x28c] ;  /* 0x0000a300ff007b82 */ /* 0x000e220000000800 */
[----:B------:R-:W1:Y:S01]  /*8570*/  S2R R9, SR_CgaCtaId ;  /* 0x0000000000097919 */ /* 0x000e620000008800 */
[----:B------:R-:W-:Y:S01]  /*8580*/  ULDC UR5, c[0x0][0x658] ;  /* 0x0001960000057ab9 */ /* 0x000fe20000000800 */
[----:B------:R-:W-:Y:S01]  /*8590*/  UMOV UR7, 0xffffffff ;  /* 0xffffffff00077882 */ /* 0x000fe20000000000 */
[----:B------:R-:W-:Y:S01]  /*85a0*/  ULDC UR6, c[0x0][0xc] ;  /* 0x0000030000067ab9 */ /* 0x000fe20000000800 */
[----:B------:R-:W-:Y:S01]  /*85b0*/  USHF.L.U32 UR8, UR7, UR5, URZ ;  /* 0x0000000507087299 */ /* 0x000fe2000800063f */
[----:B------:R-:W-:Y:S01]  /*85c0*/  IMAD.MOV.U32 R12, RZ, RZ, 0x300 ;  /* 0x00000300ff0c7424 */ /* 0x000fe200078e00ff */
[----:B------:R-:W-:Y:S01]  /*85d0*/  UMOV UR9, 0x1 ;  /* 0x0000000100097882 */ /* 0x000fe20000000000 */
[----:B------:R-:W-:Y:S01]  /*85e0*/  ULDC UR7, c[0x0][0x10] ;  /* 0x0000040000077ab9 */ /* 0x000fe20000000800 */
[----:B------:R-:W-:Y:S01]  /*85f0*/  USHF.L.U32 UR18, UR9, UR5, URZ ;  /* 0x0000000509127299 */ /* 0x000fe2000800063f */
[----:B------:R-:W-:Y:S01]  /*8600*/  BSSY B0, `(.L_x_77) ;  /* 0x00000c6000007945 */ /* 0x000fe20003800000 */
[----:B------:R-:W-:Y:S01]  /*8610*/  UIMAD.WIDE.U32 UR6, UR6, UR7, URZ ;  /* 0x00000007060672a5 */ /* 0x000fe2000f8e003f */
[----:B------:R-:W-:Y:S01]  /*8620*/  IMAD.MOV.U32 R11, RZ, RZ, 0x1 ;  /* 0x00000001ff0b7424 */ /* 0x000fe200078e00ff */
[----:B------:R-:W-:Y:S01]  /*8630*/  ULDC UR5, c[0x0][0x14] ;  /* 0x0000050000057ab9 */ /* 0x000fe20000000800 */
[----:B------:R-:W-:Y:S01]  /*8640*/  LOP3.LUT R8, R19, 0x2, RZ, 0xfc, !PT ;  /* 0x0000000213087812 */ /* 0x000fe200078efcff */
[----:B------:R-:W-:-:S02]  /*8650*/  UIMAD.WIDE.U32 UR22, UR6, UR5, URZ ;  /* 0x00000005061672a5 */ /* 0x000fc4000f8e003f */
[----:B------:R-:W-:Y:S01]  /*8660*/  UIMAD UR13, UR7, UR5, URZ ;  /* 0x00000005070d72a4 */ /* 0x000fe2000f8e023f */
[----:B------:R-:W-:Y:S01]  /*8670*/  ULDC UR4, c[0x0][0x600] ;  /* 0x0001800000047ab9 */ /* 0x000fe20000000800 */
[----:B------:R-:W-:Y:S02]  /*8680*/  ULOP3.LUT UR17, URZ, UR8, URZ, 0x33, !UPT ;  /* 0x000000083f117292 */ /* 0x000fe4000f8e333f */
[----:B------:R-:W-:Y:S01]  /*8690*/  UIADD3 UR4, UR4, -0x1, URZ ;  /* 0xffffffff04047890 */ /* 0x000fe2000fffe03f */
[----:B0-----:R-:W-:Y:S01]  /*86a0*/  VIADD R0, R0, 0x1f ;  /* 0x0000001f00007836 */ /* 0x001fe20000000000 */
[----:B------:R-:W-:Y:S01]  /*86b0*/  UIADD3 UR13, UR23, UR13, URZ ;  /* 0x0000000d170d7290 */ /* 0x000fe2000fffe03f */
[----:B------:R-:W-:-:S03]  /*86c0*/  ULDC.64 UR24, c[0x0][0x198] ;  /* 0x0000660000187ab9 */ /* 0x000fc60000000a00 */
[----:B------:R-:W-:-:S04]  /*86d0*/  SHF.R.S32.HI R3, RZ, 0x1f, R0 ;  /* 0x0000001fff037819 */ /* 0x000fc80000011400 */
[----:B------:R-:W-:Y:S01]  /*86e0*/  LEA.HI R3, R3, R0, RZ, 0x5 ;  /* 0x0000000003037211 */ /* 0x000fe200078f28ff */
[----:B------:R-:W-:Y:S01]  /*86f0*/  IMAD.MOV.U32 R0, RZ, RZ, 0x1 ;  /* 0x00000001ff007424 */ /* 0x000fe200078e00ff */
[----:B-1----:R-:W-:Y:S02]  /*8700*/  LOP3.LUT R9, R9, 0x1, RZ, 0xc0, !PT ;  /* 0x0000000109097812 */ /* 0x002fe400078ec0ff */
[----:B------:R-:W-:Y:S01]  /*8710*/  SHF.R.S32.HI R10, RZ, 0x5, R3 ;  /* 0x00000005ff0a7819 */ /* 0x000fe20000011403 */
[----:B------:R-:W-:Y:S02]  /*8720*/  IMAD.MOV.U32 R3, RZ, RZ, RZ ;  /* 0x000000ffff037224 */ /* 0x000fe400078e00ff */
[----:B------:R-:W-:Y:S02]  /*8730*/  IMAD R12, R9, R12, 0x30180 ;  /* 0x00030180090c7424 */ /* 0x000fe400078e020c */
[----:B------:R-:W-:-:S07]  /*8740*/  VIADD R13, R10, 0x1 ;  /* 0x000000010a0d7836 */ /* 0x000fce0000000000 */
.L_x_88:
[----:B------:R-:W-:-:S03]  /*8750*/  UMOV UR5, 0xffffffff ;  /* 0xffffffff00057882 */ /* 0x000fc60000000000 */
[----:B------:R-:W-:Y:S05]  /*8760*/  BRA.DIV UR5, `(.L_x_78) ;  /* 0x0000001205cc7947 */ /* 0x000fea000b800000 */
[----:B------:R-:W-:-:S13]  /*8770*/  ELECT P6, URZ, PT ;  /* 0x00000000003f782f */ /* 0x000fda00038c0000 */
.L_x_107:
[----:B------:R-:W0:Y:S01]  /*8780*/  LDC R4, c[0x0][0x28c] ;  /* 0x0000a300ff047b82 */ /* 0x000e220000000800 */
[----:B------:R-:W-:Y:S01]  /*8790*/  BSSY B1, `(.L_x_79) ;  /* 0x0000039000017945 */ /* 0x000fe20003800000 */
[----:B0-----:R-:W-:-:S13]  /*87a0*/  ISETP.LT.OR P6, PT, R4, 0x1, !P6 ;  /* 0x000000010400780c */ /* 0x001fda00077c1670 */
[----:B------:R-:W-:Y:S05]  /*87b0*/  @P6 BRA `(.L_x_80) ;  /* 0x0000000000d86947 */ /* 0x000fea0003800000 */
[----:B------:R-:W-:Y:S02]  /*87c0*/  IMAD R20, R20, 0x2, R9 ;  /* 0x0000000214147824 */ /* 0x000fe400078e0209 */
[----:B------:R-:W-:Y:S02]  /*87d0*/  IMAD.SHL.U32 R21, R21, 0x200, RZ ;  /* 0x0000020015157824 */ /* 0x000fe400078e00ff */
[----:B------:R-:W-:Y:S02]  /*87e0*/  IMAD.MOV.U32 R24, RZ, RZ, RZ ;  /* 0x000000ffff187224 */ /* 0x000fe400078e00ff */
[----:B------:R-:W-:Y:S02]  /*87f0*/  IMAD.MOV.U32 R4, RZ, RZ, R13 ;  /* 0x000000ffff047224 */ /* 0x000fe400078e000d */
[----:B------:R-:W-:Y:S02]  /*8800*/  IMAD.MOV.U32 R5, RZ, RZ, R0 ;  /* 0x000000ffff057224 */ /* 0x000fe400078e0000 */
[----:B------:R-:W-:-:S02]  /*8810*/  IMAD.MOV.U32 R7, RZ, RZ, R3 ;  /* 0x000000ffff077224 */ /* 0x000fc400078e0003 */
[----:B------:R-:W-:-:S07]  /*8820*/  IMAD R20, R20, 0x18, RZ ;  /* 0x0000001814147824 */ /* 0x000fce00078e02ff */
.L_x_83:
[----:B------:R-:W0:Y:S01]  /*8830*/  S2R R15, SR_CgaCtaId ;  /* 0x00000000000f7919 */ /* 0x000e220000008800 */
[----:B------:R-:W-:Y:S02]  /*8840*/  MOV R14, 0x400 ;  /* 0x00000400000e7802 */ /* 0x000fe40000000f00 */
[----:B------:R-:W-:Y:S02]  /*8850*/  LOP3.LUT P1, RZ, R18, 0x7f, RZ, 0xc0, !PT ;  /* 0x0000007f12ff7812 */ /* 0x000fe4000782c0ff */
[----:B0-----:R-:W-:Y:S02]  /*8860*/  LEA R22, R15, R14, 0x18 ;  /* 0x0000000e0f167211 */ /* 0x001fe400078ec0ff */
[----:B------:R-:W-:-:S09]  /*8870*/  SHF.L.U32 R14, R5, 0x1f, RZ ;  /* 0x0000001f050e7819 */ /* 0x000fd200000006ff */
[----:B------:R-:W0:Y:S01]  /*8880*/  @!P1 LDC R15, c[0x0][0x500] ;  /* 0x00014000ff0f9b82 */ /* 0x000e220000000800 */
[----:B------:R-:W-:-:S04]  /*8890*/  IMAD R23, R7, 0x8, R22 ;  /* 0x0000000807177824 */ /* 0x000fc800078e0216 */
[----:B------:R-:W1:Y:S02]  /*88a0*/  SYNCS.PHASECHK.TRANS64.TRYWAIT P0, [R23+URZ+0x60], R14 ;  /* 0x0000600e170075a7 */ /* 0x000e64000800017f */
[----:B-1----:R-:W-:Y:S05]  /*88b0*/  @!P0 BRA `(.L_x_81) ;  /* 0x0000001000988947 */ /* 0x002fea0003800000 */
.L_x_108:
[----:B-1----:R-:W-:Y:S01]  /*88c0*/  PRMT R14, R8, 0x9910, RZ ;  /* 0x00009910080e7816 */ /* 0x002fe200000000ff */
[----:B0-----:R0:W-:Y:S03]  /*88d0*/  @!P1 SYNCS.ARRIVE.TRANS64 RZ, [R23+URZ], R15 ;  /* 0x0000000f17ff99a7 */ /* 0x0011e6000800003f */
[----:B------:R-:W-:-:S13]  /*88e0*/  ISETP.NE.AND P0, PT, R14, 0x2, PT ;  /* 0x000000020e00780c */ /* 0x000fda0003f05270 */
[----:B0-----:R-:W-:Y:S05]  /*88f0*/  @P0 BRA `(.L_x_82) ;  /* 0x0000000000040947 */ /* 0x001fea0003800000 */
[----:B------:R-:W-:Y:S01]  /*8900*/  BPT.TRAP 0x1 ;  /* 0x000000040000795c */ /* 0x000fe20000300000 */
.L_x_82:
[----:B------:R-:W-:Y:S01]  /*8910*/  IMAD R14, R7, 0x4000, R22 ;  /* 0x00004000070e7824 */ /* 0x000fe200078e0216 */
[----:B------:R-:W-:Y:S01]  /*8920*/  R2UR UR19, R22 ;  /* 0x00000000161372ca */ /* 0x000fe200000e0000 */
[----:B------:R-:W-:Y:S01]  /*8930*/  VIADD R4, R4, 0xffffffff ;  /* 0xffffffff04047836 */ /* 0x000fe20000000000 */
[----:B------:R-:W-:Y:S01]  /*8940*/  R2UR UR9, R23 ;  /* 0x00000000170972ca */ /* 0x000fe200000e0000 */
[----:B------:R-:W-:Y:S01]  /*8950*/  UIADD3 UR6, UP0, UR24, 0xf0, URZ ;  /* 0x000000f018067890 */ /* 0x000fe2000ff1e03f */
[----:B------:R-:W-:Y:S01]  /*8960*/  R2UR UR5, R14 ;  /* 0x000000000e0572ca */ /* 0x000fe200000e0000 */
[----:B------:R-:W-:Y:S01]  /*8970*/  IMAD R14, R7, 0x600, R12 ;  /* 0x00000600070e7824 */ /* 0x000fe200078e020c */
[----:B------:R-:W-:Y:S01]  /*8980*/  R2UR UR11, R21 ;  /* 0x00000000150b72ca */ /* 0x000fe200000e0000 */
[----:B------:R-:W-:Y:S01]  /*8990*/  UIADD3 UR26, UP1, UR24, 0x1f0, URZ ;  /* 0x000001f0181a7890 */ /* 0x000fe2000ff3e03f */
[----:B------:R-:W-:Y:S01]  /*89a0*/  R2UR UR10, R24 ;  /* 0x00000000180a72ca */ /* 0x000fe200000e0000 */
[----:B------:R-:W-:Y:S01]  /*89b0*/  UIADD3.X UR7, URZ, UR25, URZ, UP0, !UPT ;  /* 0x000000193f077290 */ /* 0x000fe200087fe43f */
[----:B------:R-:W-:Y:S01]  /*89c0*/  R2UR UR8, R14 ;  /* 0x000000000e0872ca */ /* 0x000fe200000e0000 */
[----:B------:R-:W-:Y:S01]  /*89d0*/  VIADD R7, R7, 0x1 ;  /* 0x0000000107077836 */ /* 0x000fe20000000000 */
[----:B------:R-:W-:Y:S01]  /*89e0*/  R2UR UR12, R6 ;  /* 0x00000000060c72ca */ /* 0x000fe200000e0000 */
[----:B------:R-:W-:Y:S01]  /*89f0*/  UIADD3.X UR27, URZ, UR25, URZ, UP1, !UPT ;  /* 0x000000193f1b7290 */ /* 0x000fe20008ffe43f */
[----:B------:R-:W-:Y:S01]  /*8a00*/  R2UR UR20, R20 ;  /* 0x00000000141472ca */ /* 0x000fe200000e0000 */
[----:B------:R-:W-:Y:S01]  /*8a10*/  UMOV UR14, 0x0 ;  /* 0x00000000000e7882 */ /* 0x000fe20000000000 */
[----:B------:R-:W-:Y:S01]  /*8a20*/  ISETP.GT.AND P1, PT, R4, 0x1, PT ;  /* 0x000000010400780c */ /* 0x000fe20003f24270 */
[----:B------:R-:W-:Y:S01]  /*8a30*/  UIADD3 UR16, UR5, 0x180, URZ ;  /* 0x0000018005107890 */ /* 0x000fe2000fffe03f */
[C---:B------:R-:W-:Y:S01]  /*8a40*/  ISETP.NE.AND P0, PT, R7.reuse, 0xc, PT ;  /* 0x0000000c0700780c */ /* 0x040fe20003f05270 */
[----:B------:R-:W-:Y:S01]  /*8a50*/  UMOV UR15, 0x10000000 ;  /* 0x10000000000f7882 */ /* 0x000fe20000000000 */
[----:B------:R-:W-:Y:S01]  /*8a60*/  UMOV UR21, 0x30000 ;  /* 0x0003000000157882 */ /* 0x000fe20000000000 */
[----:B------:R-:W-:Y:S01]  /*8a70*/  VIADD R24, R24, 0x20 ;  /* 0x0000002018187836 */ /* 0x000fe20000000000 */
[----:B------:R-:W-:Y:S01]  /*8a80*/  SEL R14, RZ, 0x1, P0 ;  /* 0x00000001ff0e7807 */ /* 0x000fe20000000000 */
[----:B------:R-:W-:Y:S01]  /*8a90*/  UIADD3 UR5, UR19, UR8, URZ ;  /* 0x0000000813057290 */ /* 0x000fe2000fffe03f */
[----:B------:R-:W-:-:S02]  /*8aa0*/  SEL R7, R7, RZ, P0 ;  /* 0x000000ff07077207 */ /* 0x000fc40000000000 */
[----:B------:R-:W-:Y:S01]  /*8ab0*/  UMOV UR8, UR16 ;  /* 0x0000001000087c82 */ /* 0x000fe20008000000 */
[----:B------:R-:W-:Y:S01]  /*8ac0*/  LOP3.LUT R5, R5, R14, RZ, 0x3c, !PT ;  /* 0x0000000e05057212 */ /* 0x000fe200078e3cff */
[----:B------:R0:W-:Y:S02]  /*8ad0*/  UTMALDG.3D [UR8], [UR6], desc[UR14] ;  /* 0x00000e08060075b4 */ /* 0x0001e40008011000 */
[----:B0-----:R-:W-:Y:S01]  /*8ae0*/  UMOV UR11, UR20 ;  /* 0x00000014000b7c82 */ /* 0x001fe20008000000 */
[----:B------:R-:W-:Y:S02]  /*8af0*/  UMOV UR8, UR5 ;  /* 0x0000000500087c82 */ /* 0x000fe40008000000 */
[----:B------:R0:W-:Y:S02]  /*8b00*/  UTMALDG.3D.MULTICAST [UR8], [UR26], UR21, desc[UR14] ;  /* 0x00000e081a0073b4 */ /* 0x0001e40008011815 */
[----:B0-----:R-:W-:Y:S05]  /*8b10*/  @P1 BRA `(.L_x_83) ;  /* 0xfffffffc00441947 */ /* 0x001fea000383ffff */
.L_x_80:
[----:B------:R-:W-:Y:S05]  /*8b20*/  BSYNC B1 ;  /* 0x0000000000017941 */ /* 0x000fea0003800000 */
.L_x_79:
[----:B------:R-:W-:Y:S01]  /*8b30*/  LOP3.LUT P1, RZ, R11, 0xff, RZ, 0xc0, !PT ;  /* 0x000000ff0bff7812 */ /* 0x000fe2000782c0ff */
[C---:B------:R-:W-:Y:S01]  /*8b40*/  IMAD.IADD R6, R10.reuse, 0x1, R3 ;  /* 0x000000010a067824 */ /* 0x040fe200078e0203 */
[----:B------:R-:W-:Y:S01]  /*8b50*/  ULDC.64 UR6, c[0x0][0x650] ;  /* 0x0001940000067ab9 */ /* 0x000fe20000000a00 */
[----:B------:R-:W-:Y:S01]  /*8b60*/  ISETP.GE.U32.AND P2, PT, R10, 0xc, PT ;  /* 0x0000000c0a00780c */ /* 0x000fe20003f46070 */
[----:B------:R-:W-:Y:S01]  /*8b70*/  BSSY B1, `(.L_x_84) ;  /* 0x000006c000017945 */ /* 0x000fe20003800000 */
[----:B------:R-:W-:Y:S01]  /*8b80*/  IMAD.MOV.U32 R21, RZ, RZ, -0x1 ;  /* 0xffffffffff157424 */ /* 0x000fe200078e00ff */
[----:B------:R-:W-:Y:S01]  /*8b90*/  ISETP.GT.U32.AND P0, PT, R6, 0xb, PT ;  /* 0x0000000b0600780c */ /* 0x000fe20003f04070 */
[----:B------:R-:W-:Y:S01]  /*8ba0*/  IMAD.MOV.U32 R20, RZ, RZ, -0x1 ;  /* 0xffffffffff147424 */ /* 0x000fe200078e00ff */
[----:B------:R-:W-:Y:S02]  /*8bb0*/  PRMT R11, RZ, 0x7610, R11 ;  /* 0x00007610ff0b7816 */ /* 0x000fe4000000000b */
[----:B------:R-:W-:-:S03]  /*8bc0*/  ISETP.LT.U32.AND P0, PT, R10, 0xc, P0 ;  /* 0x0000000c0a00780c */ /* 0x000fc60000701070 */
[----:B------:R-:W0:Y:S01]  /*8bd0*/  @P1 S2R R5, SR_CgaCtaId ;  /* 0x0000000000051919 */ /* 0x000e220000008800 */
[----:B------:R-:W-:-:S04]  /*8be0*/  @P1 MOV R4, 0x400 ;  /* 0x0000040000041802 */ /* 0x000fc80000000f00 */
[----:B0-----:R-:W-:Y:S01]  /*8bf0*/  @P1 LEA R3, R5, R4, 0x18 ;  /* 0x0000000405031211 */ /* 0x001fe200078ec0ff */
[----:B------:R-:W-:-:S03]  /*8c00*/  IMAD.WIDE.U32 R4, R6, -0x55555555, RZ ;  /* 0xaaaaaaab06047825 */ /* 0x000fc600078e00ff */
[----:B------:R0:W-:Y:S01]  /*8c10*/  @P1 SYNCS.ARRIVE.TRANS64.A1T0 RZ, [R3+URZ+0xd8], RZ ;  /* 0x0000d8ff03ff19a7 */ /* 0x0001e2000810003f */
[----:B------:R-:W-:Y:S02]  /*8c20*/  IADD3 R16, P1, R16, UR22, RZ ;  /* 0x0000001610107c10 */ /* 0x000fe4000ff3e0ff */
[----:B------:R-:W-:Y:S02]  /*8c30*/  SHF.R.U32.HI R5, RZ, 0x3, R5 ;  /* 0x00000003ff057819 */ /* 0x000fe40000011605 */
[----:B------:R-:W-:Y:S02]  /*8c40*/  IADD3.X R17, R17, UR13, RZ, P1, !PT ;  /* 0x0000000d11117c10 */ /* 0x000fe40008ffe4ff */
[----:B------:R-:W-:Y:S02]  /*8c50*/  PRMT R4, RZ, 0x7610, R4 ;  /* 0x00007610ff047816 */ /* 0x000fe40000000004 */
[----:B0-----:R-:W-:Y:S02]  /*8c60*/  SEL R3, RZ, 0x1, !P0 ;  /* 0x00000001ff037807 */ /* 0x001fe40004000000 */
[----:B------:R-:W-:-:S02]  /*8c70*/  ISETP.GE.U32.AND P0, PT, R16, UR6, PT ;  /* 0x0000000610007c0c */ /* 0x000fc4000bf06070 */
[----:B------:R-:W-:Y:S01]  /*8c80*/  LOP3.LUT R0, R0, R3, RZ, 0x3c, !PT ;  /* 0x0000000300007212 */ /* 0x000fe200078e3cff */
[----:B------:R-:W-:Y:S01]  /*8c90*/  IMAD R3, R5, -0xc, R6 ;  /* 0xfffffff405037824 */ /* 0x000fe200078e0206 */
[----:B------:R-:W-:Y:S01]  /*8ca0*/  ISETP.GE.U32.AND.EX P0, PT, R17, UR7, PT, P0 ;  /* 0x0000000711007c0c */ /* 0x000fe2000bf06100 */
[----:B------:R-:W-:Y:S01]  /*8cb0*/  IMAD.MOV.U32 R6, RZ, RZ, -0x1 ;  /* 0xffffffffff067424 */ /* 0x000fe200078e00ff */
[----:B------:R-:W-:-:S11]  /*8cc0*/  @P2 LOP3.LUT R0, R0, 0x1, R5, 0x78, !PT ;  /* 0x0000000100002812 */ /* 0x000fd600078e7805 */
[----:B------:R-:W-:Y:S05]  /*8cd0*/  @P0 BRA `(.L_x_85) ;  /* 0x0000000400540947 */ /* 0x000fea0003800000 */
[----:B------:R-:W0:Y:S01]  /*8ce0*/  S2R R15, SR_CTAID.X ;  /* 0x00000000000f7919 */ /* 0x000e220000002500 */
[----:B------:R-:W-:Y:S01]  /*8cf0*/  ULDC.64 UR6, c[0x0][0x628] ;  /* 0x00018a0000067ab9 */ /* 0x000fe20000000a00 */
[----:B------:R-:W-:Y:S01]  /*8d00*/  ULDC UR8, c[0x0][0x630] ;  /* 0x00018c0000087ab9 */ /* 0x000fe20000000800 */
[----:B------:R-:W-:Y:S01]  /*8d10*/  ISETP.NE.U32.AND P0, PT, RZ, UR6, PT ;  /* 0x00000006ff007c0c */ /* 0x000fe2000bf05070 */
[----:B------:R-:W1:Y:S01]  /*8d20*/  S2R R20, SR_CTAID.Y ;  /* 0x0000000000147919 */ /* 0x000e620000002600 */
[----:B------:R-:W-:Y:S01]  /*8d30*/  ULDC UR9, c[0x0][0x150] ;  /* 0x0000540000097ab9 */ /* 0x000fe20000000800 */
[----:B------:R-:W-:Y:S01]  /*8d40*/  IMAD.MOV.U32 R4, RZ, RZ, R16 ;  /* 0x000000ffff047224 */ /* 0x000fe200078e0010 */
[----:B------:R-:W-:Y:S01]  /*8d50*/  ISETP.NE.AND.EX P0, PT, RZ, UR7, PT, P0 ;  /* 0x00000007ff007c0c */ /* 0x000fe2000bf05300 */
[----:B------:R-:W-:Y:S01]  /*8d60*/  IMAD.MOV.U32 R5, RZ, RZ, R17 ;  /* 0x000000ffff057224 */ /* 0x000fe200078e0011 */
[----:B0-----:R-:W-:-:S11]  /*8d70*/  I2FP.F32.U32 R22, R15 ;  /* 0x0000000f00167245 */ /* 0x001fd60000201000 */
[----:B------:R-:W-:Y:S05]  /*8d80*/  @!P0 BRA `(.L_x_86) ;  /* 0x0000000000288947 */ /* 0x000fea0003800000 */
[----:B------:R-:W-:Y:S02]  /*8d90*/  ULDC UR5, c[0x0][0x634] ;  /* 0x00018d0000057ab9 */ /* 0x000fe40000000800 */
[----:B------:R-:W-:-:S05]  /*8da0*/  IADD3 R5, P0, R16, UR5, RZ ;  /* 0x0000000510057c10 */ /* 0x000fca000ff1e0ff */
[----:B------:R-:W-:-:S04]  /*8db0*/  IMAD.X R21, RZ, RZ, R17, P0 ;  /* 0x000000ffff157224 */ /* 0x000fc800000e0611 */
[----:B------:R-:W-:-:S04]  /*8dc0*/  IMAD.WIDE.U32 R6, R21, UR6, RZ ;  /* 0x0000000615067c25 */ /* 0x000fc8000f8e00ff */
[----:B------:R-:W-:-:S04]  /*8dd0*/  IMAD.WIDE.U32 R6, P0, R5, UR7, R6 ;  /* 0x0000000705067c25 */ /* 0x000fc8000f800006 */
[----:B------:R-:W-:-:S04]  /*8de0*/  IMAD.WIDE.U32 R4, R5, UR6, RZ ;  /* 0x0000000605047c25 */ /* 0x000fc8000f8e00ff */
[----:B------:R-:W-:Y:S01]  /*8df0*/  IMAD.MOV.U32 R4, RZ, RZ, R7 ;  /* 0x000000ffff047224 */ /* 0x000fe200078e0007 */
[----:B------:R-:W-:Y:S01]  /*8e00*/  IADD3 RZ, P1, R5, R6, RZ ;  /* 0x0000000605ff7210 */ /* 0x000fe20007f3e0ff */
[----:B------:R-:W-:-:S04]  /*8e10*/  IMAD.X R5, RZ, RZ, RZ, P0 ;  /* 0x000000ffff057224 */ /* 0x000fc800000e06ff */
[----:B------:R-:W-:-:S08]  /*8e20*/  IMAD.WIDE.U32.X R4, R21, UR7, R4, P1 ;  /* 0x0000000715047c25 */ /* 0x000fd000088e0404 */
.L_x_86:
[--C-:B------:R-:W-:Y:S01]  /*8e30*/  SHF.R.U64 R14, R4, UR8, R5.reuse ;  /* 0x00000008040e7c19 */ /* 0x100fe20008001205 */
[----:B------:R-:W-:Y:S01]  /*8e40*/  FMUL R22, R22, UR9 ;  /* 0x0000000916167c20 */ /* 0x000fe20008400000 */
[----:B------:R-:W-:Y:S01]  /*8e50*/  SHF.R.U32.HI R4, RZ, UR8, R5 ;  /* 0x00000008ff047c19 */ /* 0x000fe20008011605 */
[----:B------:R-:W0:Y:S01]  /*8e60*/  LDC R6, c[0x0][0x144] ;  /* 0x00005100ff067b82 */ /* 0x000e220000000800 */
[----:B------:R-:W-:Y:S01]  /*8e70*/  IADD3 R5, P0, RZ, -R14, RZ ;  /* 0x8000000eff057210 */ /* 0x000fe20007f1e0ff */
[----:B------:R-:W-:Y:S01]  /*8e80*/  ULDC UR5, c[0x0][0x154] ;  /* 0x0000550000057ab9 */ /* 0x000fe20000000800 */
[----:B-1----:R-:W-:Y:S01]  /*8e90*/  I2FP.F32.U32 R7, R20 ;  /* 0x0000001400077245 */ /* 0x002fe20000201000 */
[----:B------:R-:W1:Y:S01]  /*8ea0*/  F2I.U32.TRUNC.NTZ R22, R22 ;  /* 0x0000001600167305 */ /* 0x000e62000020f000 */
[----:B------:R-:W-:Y:S01]  /*8eb0*/  ULDC.64 UR6, c[0x0][0x620] ;  /* 0x0001880000067ab9 */ /* 0x000fe20000000a00 */
[----:B------:R-:W-:Y:S01]  /*8ec0*/  IMAD.X R4, RZ, RZ, ~R4, P0 ;  /* 0x000000ffff047224 */ /* 0x000fe200000e0e04 */
[----:B------:R-:W-:Y:S01]  /*8ed0*/  ISETP.NE.AND P2, PT, R2, 0x1, PT ;  /* 0x000000010200780c */ /* 0x000fe20003f45270 */
[----:B------:R-:W-:Y:S01]  /*8ee0*/  FMUL R23, R7, UR5 ;  /* 0x0000000507177c20 */ /* 0x000fe20008400000 */
[----:B------:R-:W2:Y:S01]  /*8ef0*/  LDC R25, c[0x0][0x148] ;  /* 0x00005200ff197b82 */ /* 0x000ea20000000800 */
[----:B------:R-:W-:Y:S01]  /*8f00*/  IMAD R4, R4, UR6, RZ ;  /* 0x0000000604047c24 */ /* 0x000fe2000f8e02ff */
[----:B------:R-:W-:-:S03]  /*8f10*/  ULDC UR5, c[0x0][0x618] ;  /* 0x0001860000057ab9 */ /* 0x000fc60000000800 */
[----:B------:R-:W3:Y:S01]  /*8f20*/  F2I.U32.TRUNC.NTZ R23, R23 ;  /* 0x0000001700177305 */ /* 0x000ee2000020f000 */
[C---:B------:R-:W-:Y:S02]  /*8f30*/  IMAD R7, R5.reuse, UR7, R4 ;  /* 0x0000000705077c24 */ /* 0x040fe4000f8e0204 */
[----:B------:R-:W-:Y:S01]  /*8f40*/  IMAD.WIDE.U32 R4, R5, UR6, R16 ;  /* 0x0000000605047c25 */ /* 0x000fe2000f8e0010 */
[----:B------:R-:W-:Y:S02]  /*8f50*/  ULDC.64 UR6, c[0x0][0x640] ;  /* 0x0001900000067ab9 */ /* 0x000fe40000000a00 */
[----:B------:R-:W-:Y:S01]  /*8f60*/  ISETP.NE.U32.AND P0, PT, RZ, UR6, PT ;  /* 0x00000006ff007c0c */ /* 0x000fe2000bf05070 */
[----:B------:R-:W-:Y:S02]  /*8f70*/  IMAD.IADD R5, R5, 0x1, R7 ;  /* 0x0000000105057824 */ /* 0x000fe400078e0207 */
[----:B-1----:R-:W-:Y:S01]  /*8f80*/  IMAD.MOV R22, RZ, RZ, -R22 ;  /* 0x000000ffff167224 */ /* 0x002fe200078e0a16 */
[----:B------:R-:W-:-:S02]  /*8f90*/  ISETP.NE.AND.EX P0, PT, RZ, UR7, PT, P0 ;  /* 0x00000007ff007c0c */ /* 0x000fc4000bf05300 */
[----:B------:R-:W-:Y:S01]  /*8fa0*/  SHF.R.U64 R21, R4, UR5, R5 ;  /* 0x0000000504157c19 */ /* 0x000fe20008001205 */
[----:B0-----:R-:W-:Y:S01]  /*8fb0*/  IMAD R15, R6, R22, R15 ;  /* 0x00000016060f7224 */ /* 0x001fe200078e020f */
[----:B------:R-:W-:Y:S01]  /*8fc0*/  SHF.R.U32.HI R4, RZ, UR5, R5 ;  /* 0x00000005ff047c19 */ /* 0x000fe20008011605 */
[----:B------:R-:W-:Y:S01]  /*8fd0*/  ULDC UR5, c[0x0][0x608] ;  /* 0x0001820000057ab9 */ /* 0x000fe20000000800 */
[----:B---3--:R-:W-:Y:S02]  /*8fe0*/  IMAD.MOV R6, RZ, RZ, -R23 ;  /* 0x000000ffff067224 */ /* 0x008fe400078e0a17 */
[--C-:B------:R-:W-:Y:S02]  /*8ff0*/  SHF.R.U64 R22, R21, UR5, R4.reuse ;  /* 0x0000000515167c19 */ /* 0x100fe40008001204 */
[----:B------:R-:W-:Y:S01]  /*9000*/  SHF.R.U32.HI R5, RZ, UR5, R4 ;  /* 0x00000005ff057c19 */ /* 0x000fe20008011604 */
[----:B------:R-:W-:Y:S01]  /*9010*/  ULDC UR5, c[0x0][0x658] ;  /* 0x0001960000057ab9 */ /* 0x000fe20000000800 */
[----:B--2---:R-:W-:-:S02]  /*9020*/  @P2 IMAD R15, R25, R6, R20 ;  /* 0x00000006190f2224 */ /* 0x004fc400078e0214 */
[--C-:B------:R-:W-:Y:S02]  /*9030*/  SHF.R.U64 R20, R22, UR5, R5.reuse ;  /* 0x0000000516147c19 */ /* 0x100fe40008001205 */
[----:B------:R-:W-:-:S03]  /*9040*/  SHF.R.U32.HI R23, RZ, UR5, R5 ;  /* 0x00000005ff177c19 */ /* 0x000fc60008011605 */
[----:B------:R-:W-:Y:S02]  /*9050*/  IMAD.MOV.U32 R6, RZ, RZ, R20 ;  /* 0x000000ffff067224 */ /* 0x000fe400078e0014 */
[----:B------:R-:W-:Y:S01]  /*9060*/  IMAD.MOV.U32 R5, RZ, RZ, R23 ;  /* 0x000000ffff057224 */ /* 0x000fe200078e0017 */
[----:B------:R-:W-:Y:S06]  /*9070*/  @!P0 BRA `(.L_x_87) ;  /* 0x00000000002c8947 */ /* 0x000fec0003800000 */
        /* <DEDUP_REMOVED lines=9> */
[----:B------:R-:W-:-:S04]  /*9110*/  IMAD.WIDE.U32.X R4, R23, UR7, R4, P1 ;  /* 0x0000000717047c25 */ /* 0x000fc800088e0404 */
[----:B------:R-:W-:-:S07]  /*9120*/  IMAD.MOV.U32 R6, RZ, RZ, R4 ;  /* 0x000000ffff067224 */ /* 0x000fce00078e0004 */
.L_x_87:
[----:B------:R-:W-:Y:S01]  /*9130*/  ULDC UR5, c[0x0][0x648] ;  /* 0x0001920000057ab9 */ /* 0x000fe20000000800 */
[----:B------:R-:W-:Y:S01]  /*9140*/  LOP3.LUT R4, R22, UR17, RZ, 0xc0, !PT ;  /* 0x0000001116047c12 */ /* 0x000fe2000f8ec0ff */
[----:B------:R-:W-:Y:S01]  /*9150*/  ULDC UR6, c[0x0][0x610] ;  /* 0x0001840000067ab9 */ /* 0x000fe20000000800 */
[----:B------:R-:W-:Y:S01]  /*9160*/  SHF.R.U64 R5, R6, UR5, R5 ;  /* 0x0000000506057c19 */ /* 0x000fe20008001205 */
[----:B------:R-:W-:Y:S01]  /*9170*/  ULDC UR5, c[0x0][0x638] ;  /* 0x00018e0000057ab9 */ /* 0x000fe20000000800 */
[----:B------:R-:W-:-:S03]  /*9180*/  LOP3.LUT R21, R21, UR4, RZ, 0xc0, !PT ;  /* 0x0000000415157c12 */ /* 0x000fc6000f8ec0ff */
[----:B------:R-:W-:Y:S02]  /*9190*/  IMAD.MOV R7, RZ, RZ, -R5 ;  /* 0x000000ffff077224 */ /* 0x000fe400078e0a05 */
[----:B------:R-:W-:Y:S02]  /*91a0*/  IMAD R4, R5, UR18, R4 ;  /* 0x0000001205047c24 */ /* 0x000fe4000f8e0204 */
[----:B------:R-:W-:Y:S01]  /*91b0*/  IMAD R20, R7, UR5, R20 ;  /* 0x0000000507147c24 */ /* 0x000fe2000f8e0214 */
[----:B------:R-:W-:Y:S01]  /*91c0*/  ULDC UR5, c[0x0][0x600] ;  /* 0x0001800000057ab9 */ /* 0x000fe20000000800 */
[----:B------:R-:W-:Y:S02]  /*91d0*/  IMAD R15, R4, UR6, R15 ;  /* 0x00000006040f7c24 */ /* 0x000fe4000f8e020f */
[----:B------:R-:W-:Y:S02]  /*91e0*/  IMAD R6, R20, UR5, R21 ;  /* 0x0000000514067c24 */ /* 0x000fe4000f8e0215 */
[----:B------:R-:W-:-:S03]  /*91f0*/  IMAD.MOV.U32 R4, RZ, RZ, 0x1 ;  /* 0x00000001ff047424 */ /* 0x000fc600078e00ff */
[----:B------:R-:W-:Y:S02]  /*9200*/  SEL R20, R6, R15, !P2 ;  /* 0x0000000f06147207 */ /* 0x000fe40005000000 */
[----:B------:R-:W-:Y:S01]  /*9210*/  SEL R21, R15, R6, !P2 ;  /* 0x000000060f157207 */ /* 0x000fe20005000000 */
[----:B------:R-:W-:-:S07]  /*9220*/  IMAD.MOV.U32 R6, RZ, RZ, R14 ;  /* 0x000000ffff067224 */ /* 0x000fce00078e000e */
.L_x_85:
[----:B------:R-:W-:Y:S05]  /*9230*/  BSYNC B1 ;  /* 0x0000000000017941 */ /* 0x000fea0003800000 */
.L_x_84:
[----:B------:R-:W-:-:S13]  /*9240*/  LOP3.LUT P0, RZ, R4, 0xff, RZ, 0xc0, !PT ;  /* 0x000000ff04ff7812 */ /* 0x000fda000780c0ff */
[----:B------:R-:W-:Y:S05]  /*9250*/  @P0 BRA `(.L_x_88) ;  /* 0xfffffff4003c0947 */ /* 0x000fea000383ffff */
[----:B------:R-:W-:Y:S05]  /*9260*/  BSYNC B0 ;  /* 0x0000000000007941 */ /* 0x000fea0003800000 */
.L_x_77:
[----:B------:R-:W-:-:S03]  /*9270*/  UMOV UR5, 0xffffffff ;  /* 0xffffffff00057882 */ /* 0x000fc60000000000 */
[----:B------:R-:W-:Y:S05]  /*9280*/  BRA.DIV UR5, `(.L_x_89) ;  /* 0x0000000a05387947 */ /* 0x000fea000b800000 */
[----:B------:R-:W-:-:S13]  /*9290*/  ELECT P6, URZ, PT ;  /* 0x00000000003f782f */ /* 0x000fda00038c0000 */
.L_x_111:
[----:B------:R-:W-:Y:S04]  /*92a0*/  BSSY B0, `(.L_x_90) ;  /* 0x0000073000007945 */ /* 0x000fe80003800000 */
[----:B------:R-:W-:Y:S05]  /*92b0*/  @!P6 BRA `(.L_x_91) ;  /* 0x0000000400c4e947 */ /* 0x000fea0003800000 */
[----:B------:R-:W-:-:S04]  /*92c0*/  LOP3.LUT R19, R19, 0x2, RZ, 0xfc, !PT ;  /* 0x0000000213137812 */ /* 0x000fc800078efcff */
[----:B------:R-:W-:-:S13]  /*92d0*/  ISETP.NE.AND P0, PT, R19, 0x3, PT ;  /* 0x000000031300780c */ /* 0x000fda0003f05270 */
[----:B------:R-:W-:Y:S05]  /*92e0*/  @!P0 BRA `(.L_x_92) ;  /* 0x0000000000048947 */ /* 0x000fea0003800000 */
[----:B------:R-:W-:Y:S01]  /*92f0*/  BPT.TRAP 0x1 ;  /* 0x000000040000795c */ /* 0x000fe20000300000 */
.L_x_92:
[----:B------:R-:W0:Y:S01]  /*9300*/  S2R R5, SR_CgaCtaId ;  /* 0x0000000000057919 */ /* 0x000e220000008800 */
[----:B------:R-:W-:Y:S02]  /*9310*/  MOV R2, 0x400 ;  /* 0x0000040000027802 */ /* 0x000fe40000000f00 */
[----:B------:R-:W-:Y:S02]  /*9320*/  SHF.L.U32 R4, R0, 0x1f, RZ ;  /* 0x0000001f00047819 */ /* 0x000fe400000006ff */
[----:B0-----:R-:W-:-:S05]  /*9330*/  LEA R2, R5, R2, 0x18 ;  /* 0x0000000205027211 */ /* 0x001fca00078ec0ff */
[----:B------:R-:W-:-:S04]  /*9340*/  VIADD R2, R2, 0x60 ;  /* 0x0000006002027836 */ /* 0x000fc80000000000 */
[C---:B------:R-:W-:Y:S02]  /*9350*/  IMAD R7, R3.reuse, 0x8, R2 ;  /* 0x0000000803077824 */ /* 0x040fe400078e0202 */
[----:B------:R-:W-:Y:S02]  /*9360*/  VIADD R3, R3, 0x1 ;  /* 0x0000000103037836 */ /* 0x000fe40000000000 */
[----:B------:R-:W0:Y:S03]  /*9370*/  SYNCS.PHASECHK.TRANS64.TRYWAIT P0, [R7+URZ], R4 ;  /* 0x00000004070075a7 */ /* 0x000e26000800017f */
[----:B------:R-:W-:-:S04]  /*9380*/  ISETP.NE.AND P1, PT, R3, 0xc, PT ;  /* 0x0000000c0300780c */ /* 0x000fc80003f25270 */
[----:B------:R-:W-:Y:S02]  /*9390*/  SEL R5, RZ, 0x1, P1 ;  /* 0x00000001ff057807 */ /* 0x000fe40000800000 */
[----:B------:R-:W-:Y:S02]  /*93a0*/  SEL R3, R3, RZ, P1 ;  /* 0x000000ff03037207 */ /* 0x000fe40000800000 */
[----:B------:R-:W-:-:S03]  /*93b0*/  LOP3.LUT R6, R0, R5, RZ, 0x3c, !PT ;  /* 0x0000000500067212 */ /* 0x000fc600078e3cff */
[----:B------:R-:W-:Y:S01]  /*93c0*/  IMAD R8, R3, 0x8, R2 ;  /* 0x0000000803087824 */ /* 0x000fe200078e0202 */
[----:B------:R-:W-:Y:S01]  /*93d0*/  SHF.L.U32 R5, R6, 0x1f, RZ ;  /* 0x0000001f06057819 */ /* 0x000fe200000006ff */
[----:B0-----:R-:W-:Y:S06]  /*93e0*/  @!P0 BRA `(.L_x_93) ;  /* 0x0000000800008947 */ /* 0x001fec0003800000 */
.L_x_112:
[----:B------:R-:W1:Y:S01]  /*93f0*/  SYNCS.PHASECHK.TRANS64.TRYWAIT P0, [R8+URZ], R5 ;  /* 0x00000005080075a7 */ /* 0x000e62000800017f */
[----:B------:R-:W-:-:S05]  /*9400*/  VIADD R0, R3, 0x1 ;  /* 0x0000000103007836 */ /* 0x000fca0000000000 */
[----:B------:R-:W-:-:S04]  /*9410*/  ISETP.NE.AND P1, PT, R0, 0xc, PT ;  /* 0x0000000c0000780c */ /* 0x000fc80003f25270 */
[----:B------:R-:W-:Y:S02]  /*9420*/  SEL R3, RZ, 0x1, P1 ;  /* 0x00000001ff037807 */ /* 0x000fe40000800000 */
[----:B0-----:R-:W-:Y:S02]  /*9430*/  SEL R7, R0, RZ, P1 ;  /* 0x000000ff00077207 */ /* 0x001fe40000800000 */
[----:B------:R-:W-:-:S03]  /*9440*/  LOP3.LUT R6, R6, R3, RZ, 0x3c, !PT ;  /* 0x0000000306067212 */ /* 0x000fc600078e3cff */
[----:B------:R-:W-:Y:S01]  /*9450*/  IMAD R9, R7, 0x8, R2 ;  /* 0x0000000807097824 */ /* 0x000fe200078e0202 */
[----:B------:R-:W-:Y:S01]  /*9460*/  SHF.L.U32 R4, R6, 0x1f, RZ ;  /* 0x0000001f06047819 */ /* 0x000fe200000006ff */
[----:B-1----:R-:W-:Y:S06]  /*9470*/  @!P0 BRA `(.L_x_94) ;  /* 0x0000000400f08947 */ /* 0x002fec0003800000 */
.L_x_113:
[----:B------:R-:W1:Y:S01]  /*9480*/  SYNCS.PHASECHK.TRANS64.TRYWAIT P0, [R9+URZ], R4 ;  /* 0x00000004090075a7 */ /* 0x000e62000800017f */
[----:B------:R-:W-:-:S05]  /*9490*/  VIADD R0, R7, 0x1 ;  /* 0x0000000107007836 */ /* 0x000fca0000000000 */
[----:B------:R-:W-:-:S04]  /*94a0*/  ISETP.NE.AND P1, PT, R0, 0xc, PT ;  /* 0x0000000c0000780c */ /* 0x000fc80003f25270 */
[----:B------:R-:W-:Y:S02]  /*94b0*/  SEL R3, RZ, 0x1, P1 ;  /* 0x00000001ff037807 */ /* 0x000fe40000800000 */
[----:B------:R-:W-:Y:S02]  /*94c0*/  SEL R7, R0, RZ, P1 ;  /* 0x000000ff00077207 */ /* 0x000fe40000800000 */
[----:B------:R-:W-:-:S03]  /*94d0*/  LOP3.LUT R6, R6, R3, RZ, 0x3c, !PT ;  /* 0x0000000306067212 */ /* 0x000fc600078e3cff */
[----:B0-----:R-:W-:Y:S01]  /*94e0*/  IMAD R8, R7, 0x8, R2 ;  /* 0x0000000807087824 */ /* 0x001fe200078e0202 */
[----:B------:R-:W-:Y:S01]  /*94f0*/  SHF.L.U32 R5, R6, 0x1f, RZ ;  /* 0x0000001f06057819 */ /* 0x000fe200000006ff */
[----:B-1----:R-:W-:Y:S06]  /*9500*/  @!P0 BRA `(.L_x_95) ;  /* 0x0000000400e08947 */ /* 0x002fec0003800000 */
.L_x_114:
        /* <DEDUP_REMOVED lines=9> */
.L_x_115:
        /* <DEDUP_REMOVED lines=9> */
.L_x_116:
        /* <DEDUP_REMOVED lines=9> */
.L_x_117:
        /* <DEDUP_REMOVED lines=9> */
.L_x_118:
        /* <DEDUP_REMOVED lines=9> */
.L_x_119:
        /* <DEDUP_REMOVED lines=9> */
.L_x_120:
[----:B------:R-:W1:Y:S01]  /*9870*/  SYNCS.PHASECHK.TRANS64.TRYWAIT P0, [R8+URZ], R5 ;  /* 0x00000005080075a7 */ /* 0x000e62000800017f */
[----:B------:R-:W-:-:S05]  /*9880*/  VIADD R0, R7, 0x1 ;  /* 0x0000000107007836 */ /* 0x000fca0000000000 */
[----:B------:R-:W-:-:S04]  /*9890*/  ISETP.NE.AND P1, PT, R0, 0xc, PT ;  /* 0x0000000c0000780c */ /* 0x000fc80003f25270 */
[----:B------:R-:W-:Y:S02]  /*98a0*/  SEL R3, RZ, 0x1, P1 ;  /* 0x00000001ff037807 */ /* 0x000fe40000800000 */
[----:B------:R-:W-:Y:S02]  /*98b0*/  SEL R7, R0, RZ, P1 ;  /* 0x000000ff00077207 */ /* 0x000fe40000800000 */
[----:B0-----:R-:W-:-:S03]  /*98c0*/  LOP3.LUT R9, R6, R3, RZ, 0x3c, !PT ;  /* 0x0000000306097212 */ /* 0x001fc600078e3cff */
[----:B------:R-:W-:Y:S01]  /*98d0*/  IMAD R11, R7, 0x8, R2 ;  /* 0x00000008070b7824 */ /* 0x000fe200078e0202 */
[----:B------:R-:W-:Y:S01]  /*98e0*/  SHF.L.U32 R6, R9, 0x1f, RZ ;  /* 0x0000001f09067819 */ /* 0x000fe200000006ff */
[----:B-1----:R-:W-:Y:S06]  /*98f0*/  @!P0 BRA `(.L_x_102) ;  /* 0x0000000400708947 */ /* 0x002fec0003800000 */
.L_x_121:
[----:B------:R-:W1:Y:S01]  /*9900*/  SYNCS.PHASECHK.TRANS64.TRYWAIT P0, [R11+URZ], R6 ;  /* 0x000000060b0075a7 */ /* 0x000e62000800017f */
[----:B------:R-:W-:-:S05]  /*9910*/  VIADD R0, R7, 0x1 ;  /* 0x0000000107007836 */ /* 0x000fca0000000000 */
[----:B------:R-:W-:-:S04]  /*9920*/  ISETP.NE.AND P1, PT, R0, 0xc, PT ;  /* 0x0000000c0000780c */ /* 0x000fc80003f25270 */
[----:B------:R-:W-:Y:S02]  /*9930*/  SEL R4, RZ, 0x1, P1 ;  /* 0x00000001ff047807 */ /* 0x000fe40000800000 */
[----:B------:R-:W-:Y:S02]  /*9940*/  SEL R3, R0, RZ, P1 ;  /* 0x000000ff00037207 */ /* 0x000fe40000800000 */
[----:B------:R-:W-:Y:S01]  /*9950*/  LOP3.LUT R0, R9, R4, RZ, 0x3c, !PT ;  /* 0x0000000409007212 */ /* 0x000fe200078e3cff */
[----:B-1----:R-:W-:Y:S06]  /*9960*/  @!P0 BRA `(.L_x_103) ;  /* 0x0000000400688947 */ /* 0x002fec0003800000 */
.L_x_122:
[----:B------:R-:W-:Y:S01]  /*9970*/  IMAD R3, R3, 0x8, R2 ;  /* 0x0000000803037824 */ /* 0x000fe200078e0202 */
[----:B------:R-:W-:-:S07]  /*9980*/  SHF.L.U32 R0, R0, 0x1f, RZ ;  /* 0x0000001f00007819 */ /* 0x000fce00000006ff */
.L_x_104:
[----:B--2---:R2:W3:Y:S02]  /*9990*/  SYNCS.PHASECHK.TRANS64.TRYWAIT P0, [R3+URZ], R0 ;  /* 0x00000000030075a7 */ /* 0x0044e4000800017f */
[----:B---3--:R-:W-:Y:S05]  /*99a0*/  @!P0 NANOSLEEP.SYNCS 0x989680 ;  /* 0x009896800000895d */ /* 0x008fea0003900000 */
[----:B------:R-:W3:Y:S02]  /*99b0*/  @!P0 SYNCS.PHASECHK.TRANS64 P0, [R3+URZ], R0 ;  /* 0x00000000030085a7 */ /* 0x000ee4000800007f */
[----:B---3--:R-:W-:Y:S05]  /*99c0*/  @!P0 BRA `(.L_x_104) ;  /* 0xfffffffc00f08947 */ /* 0x008fea000383ffff */
.L_x_91:
[----:B------:R-:W-:Y:S05]  /*99d0*/  BSYNC B0 ;  /* 0x0000000000007941 */ /* 0x000fea0003800000 */
.L_x_90:
[----:B------:R-:W-:Y:S05]  /*99e0*/  EXIT ;  /* 0x000000000000794d */ /* 0x000fea0003800000 */
.L_x_22:
[----:B-1----:R1:W2:Y:S02]  /*99f0*/  SYNCS.PHASECHK.TRANS64.TRYWAIT P1, [R3+URZ], R0 ;  /* 0x00000000030075a7 */ /* 0x0022a4000802017f */
[----:B--2---:R-:W-:Y:S05]  /*9a00*/  @!P1 NANOSLEEP.SYNCS 0x989680 ;  /* 0x009896800000995d */ /* 0x004fea0003900000 */
[----:B------:R-:W2:Y:S02]  /*9a10*/  @!P1 SYNCS.PHASECHK.TRANS64 P1, [R3+URZ], R0 ;  /* 0x00000000030095a7 */ /* 0x000ea4000802007f */
[----:B--2---:R-:W-:Y:S05]  /*9a20*/  @!P1 BRA `(.L_x_22) ;  /* 0xfffffffc00f09947 */ /* 0x004fea000383ffff */
[----:B------:R-:W-:Y:S05]  /*9a30*/  BRA `(.L_x_21) ;  /* 0xffffff7c00087947 */ /* 0x000fea000383ffff */
.L_x_27:
[----:B-1----:R-:W-:-:S04]  /*9a40*/  IMAD.U32 R5, RZ, RZ, UR8 ;  /* 0x00000008ff057e24 */ /* 0x002fc8000f8e00ff */
[----:B------:R1:W2:Y:S03]  /*9a50*/  SYNCS.PHASECHK.TRANS64.TRYWAIT P1, [R5+URZ], R4 ;  /* 0x00000004050075a7 */ /* 0x0002a6000802017f */
[----:B--2---:R-:W-:Y:S05]  /*9a60*/  @!P1 NANOSLEEP.SYNCS 0x989680 ;  /* 0x009896800000995d */ /* 0x004fea0003900000 */
[----:B------:R-:W2:Y:S02]  /*9a70*/  @!P1 SYNCS.PHASECHK.TRANS64 P1, [R5+URZ], R4 ;  /* 0x00000004050095a7 */ /* 0x000ea4000802007f */
[----:B--2---:R-:W-:Y:S05]  /*9a80*/  @!P1 BRA `(.L_x_27) ;  /* 0xfffffffc00ec9947 */ /* 0x004fea000383ffff */
[----:B------:R-:W-:Y:S05]  /*9a90*/  BRA `(.L_x_26) ;  /* 0xffffff8000887947 */ /* 0x000fea000383ffff */
.L_x_78:
[----:B------:R-:W-:Y:S01]  /*9aa0*/  BSSY B1, `(.L_x_105) ;  /* 0x0000006000017945 */ /* 0x000fe20003800000 */
[----:B------:R-:W-:-:S07]  /*9ab0*/  IMAD.MOV.U32 R15, RZ, RZ, -0x1 ;  /* 0xffffffffff0f7424 */ /* 0x000fce00078e00ff */
[----:B------:R-:W-:Y:S05]  /*9ac0*/  WARPSYNC.COLLECTIVE R15, `(.L_x_106) ;  /* 0x000000000f0c7348 */ /* 0x000fea0003c00000 */
[----:B------:R-:W-:Y:S02]  /*9ad0*/  ELECT P6, UR62, PT ;  /* 0x00000000003e782f */ /* 0x000fe400038c0000 */
[----:B------:R-:W-:Y:S01]  /*9ae0*/  MOV R14, UR62 ;  /* 0x0000003e000e7c02 */ /* 0x000fe20008000f00 */
[----:B------:R-:W-:Y:S10]  /*9af0*/  ENDCOLLECTIVE ;  /* 0x000000000000791b */ /* 0x000ff40003800000 */
.L_x_106:
[----:B------:R-:W-:Y:S05]  /*9b00*/  BSYNC B1 ;  /* 0x0000000000017941 */ /* 0x000fea0003800000 */
.L_x_105:
[----:B------:R-:W-:Y:S05]  /*9b10*/  BRA `(.L_x_107) ;  /* 0xffffffec00187947 */ /* 0x000fea000383ffff */
.L_x_81:
[----:B-1----:R1:W2:Y:S02]  /*9b20*/  SYNCS.PHASECHK.TRANS64.TRYWAIT P0, [R23+URZ+0x60], R14 ;  /* 0x0000600e170075a7 */ /* 0x0022a4000800017f */
[----:B--2---:R-:W-:Y:S05]  /*9b30*/  @!P0 NANOSLEEP.SYNCS 0x989680 ;  /* 0x009896800000895d */ /* 0x004fea0003900000 */
[----:B------:R-:W2:Y:S02]  /*9b40*/  @!P0 SYNCS.PHASECHK.TRANS64 P0, [R23+URZ+0x60], R14 ;  /* 0x0000600e170085a7 */ /* 0x000ea4000800007f */
[----:B--2---:R-:W-:Y:S05]  /*9b50*/  @!P0 BRA `(.L_x_81) ;  /* 0xfffffffc00f08947 */ /* 0x004fea000383ffff */
[----:B------:R-:W-:Y:S05]  /*9b60*/  BRA `(.L_x_108) ;  /* 0xffffffec00547947 */ /* 0x000fea000383ffff */
.L_x_89:
[----:B------:R-:W-:Y:S01]  /*9b70*/  BSSY B0, `(.L_x_109) ;  /* 0x0000006000007945 */ /* 0x000fe20003800000 */
[----:B------:R-:W-:-:S07]  /*9b80*/  IMAD.MOV.U32 R15, RZ, RZ, -0x1 ;  /* 0xffffffffff0f7424 */ /* 0x000fce00078e00ff */
[----:B------:R-:W-:Y:S05]  /*9b90*/  WARPSYNC.COLLECTIVE R15, `(.L_x_110) ;  /* 0x000000000f0c7348 */ /* 0x000fea0003c00000 */
[----:B------:R-:W-:Y:S02]  /*9ba0*/  ELECT P6, UR62, PT ;  /* 0x00000000003e782f */ /* 0x000fe400038c0000 */
[----:B------:R-:W-:Y:S01]  /*9bb0*/  MOV R14, UR62 ;  /* 0x0000003e000e7c02 */ /* 0x000fe20008000f00 */
[----:B------:R-:W-:Y:S10]  /*9bc0*/  ENDCOLLECTIVE ;  /* 0x000000000000791b */ /* 0x000ff40003800000 */
.L_x_110:
[----:B------:R-:W-:Y:S05]  /*9bd0*/  BSYNC B0 ;  /* 0x0000000000007941 */ /* 0x000fea0003800000 */
.L_x_109:
[----:B------:R-:W-:Y:S05]  /*9be0*/  BRA `(.L_x_111) ;  /* 0xfffffff400ac7947 */ /* 0x000fea000383ffff */
.L_x_93:
[----:B0-----:R0:W1:Y:S02]  /*9bf0*/  SYNCS.PHASECHK.TRANS64.TRYWAIT P0, [R7+URZ], R4 ;  /* 0x00000004070075a7 */ /* 0x001064000800017f */
[----:B-1----:R-:W-:Y:S05]  /*9c00*/  @!P0 NANOSLEEP.SYNCS 0x989680 ;  /* 0x009896800000895d */ /* 0x002fea0003900000 */
[----:B------:R-:W1:Y:S02]  /*9c10*/  @!P0 SYNCS.PHASECHK.TRANS64 P0, [R7+URZ], R4 ;  /* 0x00000004070085a7 */ /* 0x000e64000800007f */
[----:B-1----:R-:W-:Y:S05]  /*9c20*/  @!P0 BRA `(.L_x_93) ;  /* 0xfffffffc00f08947 */ /* 0x002fea000383ffff */
[----:B------:R-:W-:Y:S05]  /*9c30*/  BRA `(.L_x_112) ;  /* 0xfffffff400ec7947 */ /* 0x000fea000383ffff */
.L_x_94:
[----:B0-----:R0:W1:Y:S02]  /*9c40*/  SYNCS.PHASECHK.TRANS64.TRYWAIT P0, [R8+URZ], R5 ;  /* 0x00000005080075a7 */ /* 0x001064000800017f */
[----:B-1----:R-:W-:Y:S05]  /*9c50*/  @!P0 NANOSLEEP.SYNCS 0x989680 ;  /* 0x009896800000895d */ /* 0x002fea0003900000 */
[----:B------:R-:W1:Y:S02]  /*9c60*/  @!P0 SYNCS.PHASECHK.TRANS64 P0, [R8+URZ], R5 ;  /* 0x00000005080085a7 */ /* 0x000e64000800007f */
[----:B-1----:R-:W-:Y:S05]  /*9c70*/  @!P0 BRA `(.L_x_94) ;  /* 0xfffffffc00f08947 */ /* 0x002fea000383ffff */
[----:B------:R-:W-:Y:S05]  /*9c80*/  BRA `(.L_x_113) ;  /* 0xfffffff400fc7947 */ /* 0x000fea000383ffff */
.L_x_95:
[----:B0-----:R0:W1:Y:S02]  /*9c90*/  SYNCS.PHASECHK.TRANS64.TRYWAIT P0, [R9+URZ], R4 ;  /* 0x00000004090075a7 */ /* 0x001064000800017f */
[----:B-1----:R-:W-:Y:S05]  /*9ca0*/  @!P0 NANOSLEEP.SYNCS 0x989680 ;  /* 0x009896800000895d */ /* 0x002fea0003900000 */
[----:B------:R-:W1:Y:S02]  /*9cb0*/  @!P0 SYNCS.PHASECHK.TRANS64 P0, [R9+URZ], R4 ;  /* 0x00000004090085a7 */ /* 0x000e64000800007f */
[----:B-1----:R-:W-:Y:S05]  /*9cc0*/  @!P0 BRA `(.L_x_95) ;  /* 0xfffffffc00f08947 */ /* 0x002fea000383ffff */
[----:B------:R-:W-:Y:S05]  /*9cd0*/  BRA `(.L_x_114) ;  /* 0xfffffff8000c7947 */ /* 0x000fea000383ffff */
.L_x_96:
[----:B0-----:R0:W1:Y:S02]  /*9ce0*/  SYNCS.PHASECHK.TRANS64.TRYWAIT P0, [R8+URZ], R5 ;  /* 0x00000005080075a7 */ /* 0x001064000800017f */
[----:B-1----:R-:W-:Y:S05]  /*9cf0*/  @!P0 NANOSLEEP.SYNCS 0x989680 ;  /* 0x009896800000895d */ /* 0x002fea0003900000 */
[----:B------:R-:W1:Y:S02]  /*9d00*/  @!P0 SYNCS.PHASECHK.TRANS64 P0, [R8+URZ], R5 ;  /* 0x00000005080085a7 */ /* 0x000e64000800007f */
[----:B-1----:R-:W-:Y:S05]  /*9d10*/  @!P0 BRA `(.L_x_96) ;  /* 0xfffffffc00f08947 */ /* 0x002fea000383ffff */
[----:B------:R-:W-:Y:S05]  /*9d20*/  BRA `(.L_x_115) ;  /* 0xfffffff8001c7947 */ /* 0x000fea000383ffff */
.L_x_97:
[----:B0-----:R0:W1:Y:S02]  /*9d30*/  SYNCS.PHASECHK.TRANS64.TRYWAIT P0, [R9+URZ], R4 ;  /* 0x00000004090075a7 */ /* 0x001064000800017f */
[----:B-1----:R-:W-:Y:S05]  /*9d40*/  @!P0 NANOSLEEP.SYNCS 0x989680 ;  /* 0x009896800000895d */ /* 0x002fea0003900000 */
[----:B------:R-:W1:Y:S02]  /*9d50*/  @!P0 SYNCS.PHASECHK.TRANS64 P0, [R9+URZ], R4 ;  /* 0x00000004090085a7 */ /* 0x000e64000800007f */
[----:B-1----:R-:W-:Y:S05]  /*9d60*/  @!P0 BRA `(.L_x_97) ;  /* 0xfffffffc00f08947 */ /* 0x002fea000383ffff */
[----:B------:R-:W-:Y:S05]  /*9d70*/  BRA `(.L_x_116) ;  /* 0xfffffff8002c7947 */ /* 0x000fea000383ffff */
.L_x_98:
[----:B0-----:R0:W1:Y:S02]  /*9d80*/  SYNCS.PHASECHK.TRANS64.TRYWAIT P0, [R8+URZ], R5 ;  /* 0x00000005080075a7 */ /* 0x001064000800017f */
[----:B-1----:R-:W-:Y:S05]  /*9d90*/  @!P0 NANOSLEEP.SYNCS 0x989680 ;  /* 0x009896800000895d */ /* 0x002fea0003900000 */
[----:B------:R-:W1:Y:S02]  /*9da0*/  @!P0 SYNCS.PHASECHK.TRANS64 P0, [R8+URZ], R5 ;  /* 0x00000005080085a7 */ /* 0x000e64000800007f */
[----:B-1----:R-:W-:Y:S05]  /*9db0*/  @!P0 BRA `(.L_x_98) ;  /* 0xfffffffc00f08947 */ /* 0x002fea000383ffff */
[----:B------:R-:W-:Y:S05]  /*9dc0*/  BRA `(.L_x_117) ;  /* 0xfffffff8003c7947 */ /* 0x000fea000383ffff */
.L_x_99:
[----:B0-----:R0:W1:Y:S02]  /*9dd0*/  SYNCS.PHASECHK.TRANS64.TRYWAIT P0, [R9+URZ], R4 ;  /* 0x00000004090075a7 */ /* 0x001064000800017f */
[----:B-1----:R-:W-:Y:S05]  /*9de0*/  @!P0 NANOSLEEP.SYNCS 0x989680 ;  /* 0x009896800000895d */ /* 0x002fea0003900000 */
[----:B------:R-:W1:Y:S02]  /*9df0*/  @!P0 SYNCS.PHASECHK.TRANS64 P0, [R9+URZ], R4 ;  /* 0x00000004090085a7 */ /* 0x000e64000800007f */
[----:B-1----:R-:W-:Y:S05]  /*9e00*/  @!P0 BRA `(.L_x_99) ;  /* 0xfffffffc00f08947 */ /* 0x002fea000383ffff */
[----:B------:R-:W-:Y:S05]  /*9e10*/  BRA `(.L_x_118) ;  /* 0xfffffff8004c7947 */ /* 0x000fea000383ffff */
.L_x_100:
[----:B0-----:R0:W1:Y:S02]  /*9e20*/  SYNCS.PHASECHK.TRANS64.TRYWAIT P0, [R8+URZ], R5 ;  /* 0x00000005080075a7 */ /* 0x001064000800017f */
[----:B-1----:R-:W-:Y:S05]  /*9e30*/  @!P0 NANOSLEEP.SYNCS 0x989680 ;  /* 0x009896800000895d */ /* 0x002fea0003900000 */
[----:B------:R-:W1:Y:S02]  /*9e40*/  @!P0 SYNCS.PHASECHK.TRANS64 P0, [R8+URZ], R5 ;  /* 0x00000005080085a7 */ /* 0x000e64000800007f */
[----:B-1----:R-:W-:Y:S05]  /*9e50*/  @!P0 BRA `(.L_x_100) ;  /* 0xfffffffc00f08947 */ /* 0x002fea000383ffff */
[----:B------:R-:W-:Y:S05]  /*9e60*/  BRA `(.L_x_119) ;  /* 0xfffffff8005c7947 */ /* 0x000fea000383ffff */
.L_x_101:
[----:B0-----:R0:W1:Y:S02]  /*9e70*/  SYNCS.PHASECHK.TRANS64.TRYWAIT P0, [R9+URZ], R4 ;  /* 0x00000004090075a7 */ /* 0x001064000800017f */
[----:B-1----:R-:W-:Y:S05]  /*9e80*/  @!P0 NANOSLEEP.SYNCS 0x989680 ;  /* 0x009896800000895d */ /* 0x002fea0003900000 */
[----:B------:R-:W1:Y:S02]  /*9e90*/  @!P0 SYNCS.PHASECHK.TRANS64 P0, [R9+URZ], R4 ;  /* 0x00000004090085a7 */ /* 0x000e64000800007f */
[----:B-1----:R-:W-:Y:S05]  /*9ea0*/  @!P0 BRA `(.L_x_101) ;  /* 0xfffffffc00f08947 */ /* 0x002fea000383ffff */
[----:B------:R-:W-:Y:S05]  /*9eb0*/  BRA `(.L_x_120) ;  /* 0xfffffff8006c7947 */ /* 0x000fea000383ffff */
.L_x_102:
[----:B0-----:R0:W1:Y:S02]  /*9ec0*/  SYNCS.PHASECHK.TRANS64.TRYWAIT P0, [R8+URZ], R5 ;  /* 0x00000005080075a7 */ /* 0x001064000800017f */
[----:B-1----:R-:W-:Y:S05]  /*9ed0*/  @!P0 NANOSLEEP.SYNCS 0x989680 ;  /* 0x009896800000895d */ /* 0x002fea0003900000 */
[----:B------:R-:W1:Y:S02]  /*9ee0*/  @!P0 SYNCS.PHASECHK.TRANS64 P0, [R8+URZ], R5 ;  /* 0x00000005080085a7 */ /* 0x000e64000800007f */
[----:B-1----:R-:W-:Y:S05]  /*9ef0*/  @!P0 BRA `(.L_x_102) ;  /* 0xfffffffc00f08947 */ /* 0x002fea000383ffff */
[----:B------:R-:W-:Y:S05]  /*9f00*/  BRA `(.L_x_121) ;  /* 0xfffffff8007c7947 */ /* 0x000fea000383ffff */
.L_x_103:
[----:B-1----:R1:W2:Y:S02]  /*9f10*/  SYNCS.PHASECHK.TRANS64.TRYWAIT P0, [R11+URZ], R6 ;  /* 0x000000060b0075a7 */ /* 0x0022a4000800017f */
[----:B--2---:R-:W-:Y:S05]  /*9f20*/  @!P0 NANOSLEEP.SYNCS 0x989680 ;  /* 0x009896800000895d */ /* 0x004fea0003900000 */
[----:B------:R-:W2:Y:S02]  /*9f30*/  @!P0 SYNCS.PHASECHK.TRANS64 P0, [R11+URZ], R6 ;  /* 0x000000060b0085a7 */ /* 0x000ea4000800007f */
[----:B--2---:R-:W-:Y:S05]  /*9f40*/  @!P0 BRA `(.L_x_103) ;  /* 0xfffffffc00f08947 */ /* 0x004fea000383ffff */
[----:B------:R-:W-:Y:S05]  /*9f50*/  BRA `(.L_x_122) ;  /* 0xfffffff800847947 */ /* 0x000fea000383ffff */
.L_x_123:
[----:B------:R-:W-:-:S00]  /*9f60*/  BRA `(.L_x_123) ;  /* 0xfffffffc00fc7947 */ /* 0x000fc0000383ffff */
[----:B------:R-:W-:-:S00]  /*9f70*/  NOP ;  /* 0x0000000000007918 */ /* 0x000fc00000000000 */
        /* <DEDUP_REMOVED lines=8> */
.L_x_124:


//--------------------- .nv.global.init           --------------------------
	.section	.nv.global.init,"aw",@progbits
.nv.global.init:
	.type		$str$22,@object
	.size		$str$22,($str$23 - $str$22)
$str$22:
        /*0000*/ 	.byte	0x6b, 0x5f, 0x74, 0x69, 0x6c, 0x65, 0x5f, 0x63, 0x6f, 0x75, 0x6e, 0x74, 0x20, 0x3e, 0x3d, 0x20
        /*0010*/ 	.byte	0x31, 0x00
	.type		$str$23,@object
	.size		$str$23,(__unnamed_1 - $str$23)
$str$23:
        /*0012*/ 	.byte	0x2f, 0x74, 0x6d, 0x70, 0x2f, 0x63, 0x75, 0x74, 0x6c, 0x61, 0x73, 0x73, 0x5f, 0x73, 0x77, 0x65
        /*0022*/ 	.byte	0x65, 0x70, 0x5f, 0x73, 0x72, 0x63, 0x2f, 0x69, 0x6e, 0x63, 0x6c, 0x75, 0x64, 0x65, 0x2f, 0x63
        /*0032*/ 	.byte	0x75, 0x74, 0x6c, 0x61, 0x73, 0x73, 0x2f, 0x67, 0x65, 0x6d, 0x6d, 0x2f, 0x63, 0x6f, 0x6c, 0x6c
        /*0042*/ 	.byte	0x65, 0x63, 0x74, 0x69, 0x76, 0x65, 0x2f, 0x73, 0x6d, 0x39, 0x30, 0x5f, 0x6d, 0x6d, 0x61, 0x5f
        /*0052*/ 	.byte	0x74, 0x6d, 0x61, 0x5f, 0x67, 0x6d, 0x6d, 0x61, 0x5f, 0x73, 0x73, 0x5f, 0x77, 0x61, 0x72, 0x70
        /*0062*/ 	.byte	0x73, 0x70, 0x65, 0x63, 0x69, 0x61, 0x6c, 0x69, 0x7a, 0x65, 0x64, 0x2e, 0x68, 0x70, 0x70, 0x00
	.type		__unnamed_1,@object
	.size		__unnamed_1,(.L_0 - __unnamed_1)
__unnamed_1:
        /*0072*/ 	.byte	0x76, 0x6f, 0x69, 0x64, 0x20, 0x63, 0x75, 0x74, 0x6c, 0x61, 0x73, 0x73, 0x3a, 0x3a, 0x67, 0x65
        /* <DEDUP_REMOVED lines=172> */
        /*0b42*/ 	.byte	0x65, 0x6e, 0x74, 0x69, 0x74, 0x79, 0x5d, 0x00
.L_0:


//--------------------- .nv.shared._ZN7cutlass13device_kernelINS_4gemm6kernel13GemmUniversalIN4cute5tupleIJiiiiEEENS1_10collective13CollectiveMmaINS1_34MainloopSm90TmaGmmaWarpSpecializedILi12ENS5_IJNS4_1CILi2EEENSA_ILi1EEESC_EEENS1_35KernelTmaWarpSpecializedCooperativeEEENS5_IJNSA_ILi512EEENSA_ILi48EEENSA_ILi32EEEEEEaNS5_IJlSC_lEEEaSK_NS4_8TiledMMAINS4_8MMA_AtomIJNS4_4SM904GMMA26MMA_64x16x32_S32S8S8_SS_TNEEEENS4_6LayoutISD_NS5_IJSC_NSA_ILi0EEESS_EEEEENS5_IJNS4_10UnderscoreESV_SV_EEEEENS4_13SM90_TMA_LOADENS4_14ComposedLayoutINS4_7SwizzleILi1ELi4ELi3EEENS4_18smem_ptr_flag_bitsILi8EEENSR_INS5_IJNSA_ILi8EEESI_EEENS5_IJSI_SC_EEEEEEEvNS4_8identityENS4_23SM90_TMA_LOAD_MULTICASTES18_vS19_EENS_8epilogue10collective6detail29Sm90TmaWarpSpecializedAdapterINS1D_15DefaultEpilogueIaSK_SK_NS1C_6thread17LinearCombinationIaLi1EiiLNS1H_9ScaleType4KindE0ELNS_15FloatRoundStyleE2EaEENS1_15EpilogueDefaultEEEEEvvEEEEvNT_6ParamsE --------------------------
	.section	.nv.shared._ZN7cutlass13device_kernelINS_4gemm6kernel13GemmUniversalIN4cute5tupleIJiiiiEEENS1_10collective13CollectiveMmaINS1_34MainloopSm90TmaGmmaWarpSpecializedILi12ENS5_IJNS4_1CILi2EEENSA_ILi1EEESC_EEENS1_35KernelTmaWarpSpecializedCooperativeEEENS5_IJNSA_ILi512EEENSA_ILi48EEENSA_ILi32EEEEEEaNS5_IJlSC_lEEEaSK_NS4_8TiledMMAINS4_8MMA_AtomIJNS4_4SM904GMMA26MMA_64x16x32_S32S8S8_SS_TNEEEENS4_6LayoutISD_NS5_IJSC_NSA_ILi0EEESS_EEEEENS5_IJNS4_10UnderscoreESV_SV_EEEEENS4_13SM90_TMA_LOADENS4_14ComposedLayoutINS4_7SwizzleILi1ELi4ELi3EEENS4_18smem_ptr_flag_bitsILi8EEENSR_INS5_IJNSA_ILi8EEESI_EEENS5_IJSI_SC_EEEEEEEvNS4_8identityENS4_23SM90_TMA_LOAD_MULTICASTES18_vS19_EENS_8epilogue10collective6detail29Sm90TmaWarpSpecializedAdapterINS1D_15DefaultEpilogueIaSK_SK_NS1C_6thread17LinearCombinationIaLi1EiiLNS1H_9ScaleType4KindE0ELNS_15FloatRoundStyleE2EaEENS1_15EpilogueDefaultEEEEEvvEEEEvNT_6ParamsE,"aw",@nobits
	.sectionflags	@""
	.align	16
	.zero		1024


//--------------------- .nv.shared.reserved.0     --------------------------
	.section	.nv.shared.reserved.0,"aw",@nobits
	.weak		__nv_reservedSMEM_offset_0_alias
	.size		__nv_reservedSMEM_offset_0_alias, 0, 0
	.other		__nv_reservedSMEM_offset_0_alias,@"STO_CUDA_RESERVED_SHARED STV_DEFAULT"
__nv_reservedSMEM_offset_0_alias:
	.zero		0


//--------------------- .nv.global                --------------------------
	.section	.nv.global,"aw",@nobits
.nv.global:
	.type		_ZN40_INTERNAL_9d0ed667_4_k_cu_1838ee23_153404cute1_E,@object
	.size		_ZN40_INTERNAL_9d0ed667_4_k_cu_1838ee23_153404cute1_E,(_ZN40_INTERNAL_9d0ed667_4_k_cu_1838ee23_153404cuda3std3__45__cpo6cbeginE - _ZN40_INTERNAL_9d0ed667_4_k_cu_1838ee23_153404cute1_E)
_ZN40_INTERNAL_9d0ed667_4_k_cu_1838ee23_153404cute1_E:
	.zero		1
	.type		_ZN40_INTERNAL_9d0ed667_4_k_cu_1838ee23_153404cuda3std3__45__cpo6cbeginE,@object
	.size		_ZN40_INTERNAL_9d0ed667_4_k_cu_1838ee23_153404cuda3std3__45__cpo6cbeginE,(_ZN40_INTERNAL_9d0ed667_4_k_cu_1838ee23_153404cuda3std3__48in_placeE - _ZN40_INTERNAL_9d0ed667_4_k_cu_1838ee23_153404cuda3std3__45__cpo6cbeginE)
_ZN40_INTERNAL_9d0ed667_4_k_cu_1838ee23_153404cuda3std3__45__cpo6cbeginE:
	.zero		1
	.type		_ZN40_INTERNAL_9d0ed667_4_k_cu_1838ee23_153404cuda3std3__48in_placeE,@object
	.size		_ZN40_INTERNAL_9d0ed667_4_k_cu_1838ee23_153404cuda3std3__48in_placeE,(_ZN40_INTERNAL_9d0ed667_4_k_cu_1838ee23_153404cuda3std6ranges3__45__cpo9iter_moveE - _ZN40_INTERNAL_9d0ed667_4_k_cu_1838ee23_153404cuda3std3__48in_placeE)
_ZN40_INTERNAL_9d0ed667_4_k_cu_1838ee23_153404cuda3std3__48in_placeE:
	.zero		1
	.type		_ZN40_INTERNAL_9d0ed667_4_k_cu_1838ee23_153404cuda3std6ranges3__45__cpo9iter_moveE,@object
	.size		_ZN40_INTERNAL_9d0ed667_4_k_cu_1838ee23_153404cuda3std6ranges3__45__cpo9iter_moveE,(_ZN40_INTERNAL_9d0ed667_4_k_cu_1838ee23_153404cuda3std3__45__cpo5beginE - _ZN40_INTERNAL_9d0ed667_4_k_cu_1838ee23_153404cuda3std6ranges3__45__cpo9iter_moveE)
_ZN40_INTERNAL_9d0ed667_4_k_cu_1838ee23_153404cuda3std6ranges3__45__cpo9iter_moveE:
	.zero		1
	.type		_ZN40_INTERNAL_9d0ed667_4_k_cu_1838ee23_153404cuda3std3__45__cpo5beginE,@object
	.size		_ZN40_INTERNAL_9d0ed667_4_k_cu_1838ee23_153404cuda3std3__45__cpo5beginE,(_ZN40_INTERNAL_9d0ed667_4_k_cu_1838ee23_153404cuda3std3__442_GLOBAL__N__9d0ed667_4_k_cu_1838ee23_153406ignoreE - _ZN40_INTERNAL_9d0ed667_4_k_cu_1838ee23_153404cuda3std3__45__cpo5beginE)
_ZN40_INTERNAL_9d0ed667_4_k_cu_1838ee23_153404cuda3std3__45__cpo5beginE:
	.zero		1
	.type		_ZN40_INTERNAL_9d0ed667_4_k_cu_1838ee23_153404cuda3std3__442_GLOBAL__N__9d0ed667_4_k_cu_1838ee23_153406ignoreE,@object
	.size		_ZN40_INTERNAL_9d0ed667_4_k_cu_1838ee23_153404cuda3std3__442_GLOBAL__N__9d0ed667_4_k_cu_1838ee23_153406ignoreE,(_ZN40_INTERNAL_9d0ed667_4_k_cu_1838ee23_153404cute7productE - _ZN40_INTERNAL_9d0ed667_4_k_cu_1838ee23_153404cuda3std3__442_GLOBAL__N__9d0ed667_4_k_cu_1838ee23_153406ignoreE)
_ZN40_INTERNAL_9d0ed667_4_k_cu_1838ee23_153404cuda3std3__442_GLOBAL__N__9d0ed667_4_k_cu_1838ee23_153406ignoreE:
	.zero		1
	.type		_ZN40_INTERNAL_9d0ed667_4_k_cu_1838ee23_153404cute7productE,@object
	.size		_ZN40_INTERNAL_9d0ed667_4_k_cu_1838ee23_153404cute7productE,(_ZN40_INTERNAL_9d0ed667_4_k_cu_1838ee23_153404cuda3std3__45__cpo3endE - _ZN40_INTERNAL_9d0ed667_4_k_cu_1838ee23_153404cute7productE)
_ZN40_INTERNAL_9d0ed667_4_k_cu_1838ee23_153404cute7productE:
	.zero		1
	.type		_ZN40_INTERNAL_9d0ed667_4_k_cu_1838ee23_153404cuda3std3__45__cpo3endE,@object
	.size		_ZN40_INTERNAL_9d0ed667_4_k_cu_1838ee23_153404cuda3std3__45__cpo3endE,(_ZN40_INTERNAL_9d0ed667_4_k_cu_1838ee23_153404cuda3std3__419piecewise_constructE - _ZN40_INTERNAL_9d0ed667_4_k_cu_1838ee23_153404cuda3std3__45__cpo3endE)
_ZN40_INTERNAL_9d0ed667_4_k_cu_1838ee23_153404cuda3std3__45__cpo3endE:
	.zero		1
	.type		_ZN40_INTERNAL_9d0ed667_4_k_cu_1838ee23_153404cuda3std3__419piecewise_constructE,@object
	.size		_ZN40_INTERNAL_9d0ed667_4_k_cu_1838ee23_153404cuda3std3__419piecewise_constructE,(_ZN40_INTERNAL_9d0ed667_4_k_cu_1838ee23_153404cuda3std3__45__cpo4cendE - _ZN40_INTERNAL_9d0ed667_4_k_cu_1838ee23_153404cuda3std3__419piecewise_constructE)
_ZN40_INTERNAL_9d0ed667_4_k_cu_1838ee23_153404cuda3std3__419piecewise_constructE:
	.zero		1
	.type		_ZN40_INTERNAL_9d0ed667_4_k_cu_1838ee23_153404cuda3std3__45__cpo4cendE,@object
	.size		_ZN40_INTERNAL_9d0ed667_4_k_cu_1838ee23_153404cuda3std3__45__cpo4cendE,(_ZN40_INTERNAL_9d0ed667_4_k_cu_1838ee23_153404cuda3std6ranges3__45__cpo4swapE - _ZN40_INTERNAL_9d0ed667_4_k_cu_1838ee23_153404cuda3std3__45__cpo4cendE)
_ZN40_INTERNAL_9d0ed667_4_k_cu_1838ee23_153404cuda3std3__45__cpo4cendE:
	.zero		1
	.type		_ZN40_INTERNAL_9d0ed667_4_k_cu_1838ee23_153404cuda3std6ranges3__45__cpo4swapE,@object
	.size		_ZN40_INTERNAL_9d0ed667_4_k_cu_1838ee23_153404cuda3std6ranges3__45__cpo4swapE,(.L_8 - _ZN40_INTERNAL_9d0ed667_4_k_cu_1838ee23_153404cuda3std6ranges3__45__cpo4swapE)
_ZN40_INTERNAL_9d0ed667_4_k_cu_1838ee23_153404cuda3std6ranges3__45__cpo4swapE:
	.zero		1
.L_8:


//--------------------- .nv.constant0._ZN7cutlass13device_kernelINS_4gemm6kernel13GemmUniversalIN4cute5tupleIJiiiiEEENS1_10collective13CollectiveMmaINS1_34MainloopSm90TmaGmmaWarpSpecializedILi12ENS5_IJNS4_1CILi2EEENSA_ILi1EEESC_EEENS1_35KernelTmaWarpSpecializedCooperativeEEENS5_IJNSA_ILi512EEENSA_ILi48EEENSA_ILi32EEEEEEaNS5_IJlSC_lEEEaSK_NS4_8TiledMMAINS4_8MMA_AtomIJNS4_4SM904GMMA26MMA_64x16x32_S32S8S8_SS_TNEEEENS4_6LayoutISD_NS5_IJSC_NSA_ILi0EEESS_EEEEENS5_IJNS4_10UnderscoreESV_SV_EEEEENS4_13SM90_TMA_LOADENS4_14ComposedLayoutINS4_7SwizzleILi1ELi4ELi3EEENS4_18smem_ptr_flag_bitsILi8EEENSR_INS5_IJNSA_ILi8EEESI_EEENS5_IJSI_SC_EEEEEEEvNS4_8identityENS4_23SM90_TMA_LOAD_MULTICASTES18_vS19_EENS_8epilogue10collective6detail29Sm90TmaWarpSpecializedAdapterINS1D_15DefaultEpilogueIaSK_SK_NS1C_6thread17LinearCombinationIaLi1EiiLNS1H_9ScaleType4KindE0ELNS_15FloatRoundStyleE2EaEENS1_15EpilogueDefaultEEEEEvvEEEEvNT_6ParamsE --------------------------
	.section	.nv.constant0._ZN7cutlass13device_kernelINS_4gemm6kernel13GemmUniversalIN4cute5tupleIJiiiiEEENS1_10collective13CollectiveMmaINS1_34MainloopSm90TmaGmmaWarpSpecializedILi12ENS5_IJNS4_1CILi2EEENSA_ILi1EEESC_EEENS1_35KernelTmaWarpSpecializedCooperativeEEENS5_IJNSA_ILi512EEENSA_ILi48EEENSA_ILi32EEEEEEaNS5_IJlSC_lEEEaSK_NS4_8TiledMMAINS4_8MMA_AtomIJNS4_4SM904GMMA26MMA_64x16x32_S32S8S8_SS_TNEEEENS4_6LayoutISD_NS5_IJSC_NSA_ILi0EEESS_EEEEENS5_IJNS4_10UnderscoreESV_SV_EEEEENS4_13SM90_TMA_LOADENS4_14ComposedLayoutINS4_7SwizzleILi1ELi4ELi3EEENS4_18smem_ptr_flag_bitsILi8EEENSR_INS5_IJNSA_ILi8EEESI_EEENS5_IJSI_SC_EEEEEEEvNS4_8identityENS4_23SM90_TMA_LOAD_MULTICASTES18_vS19_EENS_8epilogue10collective6detail29Sm90TmaWarpSpecializedAdapterINS1D_15DefaultEpilogueIaSK_SK_NS1C_6thread17LinearCombinationIaLi1EiiLNS1H_9ScaleType4KindE0ELNS_15FloatRoundStyleE2EaEENS1_15EpilogueDefaultEEEEEvvEEEEvNT_6ParamsE,"a",@progbits
	.sectionflags	@""
	.align	4
.nv.constant0._ZN7cutlass13device_kernelINS_4gemm6kernel13GemmUniversalIN4cute5tupleIJiiiiEEENS1_10collective13CollectiveMmaINS1_34MainloopSm90TmaGmmaWarpSpecializedILi12ENS5_IJNS4_1CILi2EEENSA_ILi1EEESC_EEENS1_35KernelTmaWarpSpecializedCooperativeEEENS5_IJNSA_ILi512EEENSA_ILi48EEENSA_ILi32EEEEEEaNS5_IJlSC_lEEEaSK_NS4_8TiledMMAINS4_8MMA_AtomIJNS4_4SM904GMMA26MMA_64x16x32_S32S8S8_SS_TNEEEENS4_6LayoutISD_NS5_IJSC_NSA_ILi0EEESS_EEEEENS5_IJNS4_10UnderscoreESV_SV_EEEEENS4_13SM90_TMA_LOADENS4_14ComposedLayoutINS4_7SwizzleILi1ELi4ELi3EEENS4_18smem_ptr_flag_bitsILi8EEENSR_INS5_IJNSA_ILi8EEESI_EEENS5_IJSI_SC_EEEEEEEvNS4_8identityENS4_23SM90_TMA_LOAD_MULTICASTES18_vS19_EENS_8epilogue10collective6detail29Sm90TmaWarpSpecializedAdapterINS1D_15DefaultEpilogueIaSK_SK_NS1C_6thread17LinearCombinationIaLi1EiiLNS1H_9ScaleType4KindE0ELNS_15FloatRoundStyleE2EaEENS1_15EpilogueDefaultEEEEEvvEEEEvNT_6ParamsE:
	.zero		1664


//--------------------- SYMBOLS --------------------------

	.type		.nv.reservedSmem.offset0,@object
	.size		.nv.reservedSmem.offset0,0x4
	.type		__assertfail,@function
